	.target	sm_90a

	.elftype	@"ET_EXEC"


//--------------------- .note.nv.tkinfo           --------------------------
	.section	.note.nv.tkinfo,"",@"SHT_NOTE"
	.sectionflags	@"SHF_NOTE_NV_TKINFO"
	.tkinfo
        /*0018*/ 	.word	0x00000002
        /*0030*/ 	.string	""
        /*0030*/ 	.string	"ptxas"
        /*0030*/ 	.string	"Cuda compilation tools, release 13.0, V13.0.88"
        /*0030*/ 	.string	"Build cuda_13.0.r13.0/compiler.36424714_0"
        /*0030*/ 	.string	"-arch sm_90a -m 64 "



//--------------------- .note.nv.cuinfo           --------------------------
	.section	.note.nv.cuinfo,"",@"SHT_NOTE"
	.sectionflags	@"SHF_NOTE_NV_CUINFO"
        /*0018*/ 	.short	0x0002
        /*001a*/ 	.short	0x005a
        /*001c*/ 	.short	0x0082
	.zero		2


//--------------------- .nv.info                  --------------------------
	.section	.nv.info,"",@"SHT_CUDA_INFO"
	.align	4


	//----- nvinfo : EIATTR_REGCOUNT
	.align		4
        /*0000*/ 	.byte	0x04, 0x2f
        /*0002*/ 	.short	(.L_15 - .L_14)
	.align		4
.L_14:
        /*0004*/ 	.word	index@(_ZN7cutlass13device_kernelINS_4gemm6kernel13GemmUniversalIN4cute5tupleIJiiiiEEENS1_10collective13CollectiveMmaINS1_34MainloopSm90TmaGmmaWarpSpecializedILi21ENS5_IJNS4_1CILi2EEENSA_ILi1EEESC_EEENS1_35KernelTmaWarpSpecializedCooperativeEEENS5_IJNSA_ILi256EEENSA_ILi80EEENSA_ILi16EEEEEENS_10bfloat16_tENS5_IJlSC_lEEESK_SL_NS4_8TiledMMAINS4_8MMA_AtomIJNS4_4SM904GMMA27MMA_64x16x16_F32BF16BF16_SSILNSP_5MajorE0ELSR_0ELNSP_7ScaleInE1ELSS_1EEEEEENS4_6LayoutISD_NS5_IJSC_NSA_ILi0EEESW_EEEEENS5_IJNS4_10UnderscoreESZ_SZ_EEEEENS4_13SM90_TMA_LOADENS4_14ComposedLayoutINS4_7SwizzleILi1ELi4ELi3EEENS4_18smem_ptr_flag_bitsILi16EEENSV_INS5_IJNSA_ILi8EEESI_EEENS5_IJSI_SC_EEEEEEEvNS4_8identityENS4_23SM90_TMA_LOAD_MULTICASTES1C_vS1D_EENS_8epilogue10collective6detail29Sm90TmaWarpSpecializedAdapterINS1H_15DefaultEpilogueISK_SL_SL_NS1G_6thread17LinearCombinationISK_Li1EffLNS1L_9ScaleType4KindE0ELNS_15FloatRoundStyleE2ESK_EENS1_15EpilogueDefaultEEEEEvvEEEEvNT_6ParamsE)
        /*0008*/ 	.word	0x000000a8


	//----- nvinfo : EIATTR_FRAME_SIZE
	.align		4
.L_15:
        /*000c*/ 	.byte	0x04, 0x11
        /*000e*/ 	.short	(.L_17 - .L_16)
	.align		4
.L_16:
        /*0010*/ 	.word	index@(_ZN7cutlass13device_kernelINS_4gemm6kernel13GemmUniversalIN4cute5tupleIJiiiiEEENS1_10collective13CollectiveMmaINS1_34MainloopSm90TmaGmmaWarpSpecializedILi21ENS5_IJNS4_1CILi2EEENSA_ILi1EEESC_EEENS1_35KernelTmaWarpSpecializedCooperativeEEENS5_IJNSA_ILi256EEENSA_ILi80EEENSA_ILi16EEEEEENS_10bfloat16_tENS5_IJlSC_lEEESK_SL_NS4_8TiledMMAINS4_8MMA_AtomIJNS4_4SM904GMMA27MMA_64x16x16_F32BF16BF16_SSILNSP_5MajorE0ELSR_0ELNSP_7ScaleInE1ELSS_1EEEEEENS4_6LayoutISD_NS5_IJSC_NSA_ILi0EEESW_EEEEENS5_IJNS4_10UnderscoreESZ_SZ_EEEEENS4_13SM90_TMA_LOADENS4_14ComposedLayoutINS4_7SwizzleILi1ELi4ELi3EEENS4_18smem_ptr_flag_bitsILi16EEENSV_INS5_IJNSA_ILi8EEESI_EEENS5_IJSI_SC_EEEEEEEvNS4_8identityENS4_23SM90_TMA_LOAD_MULTICASTES1C_vS1D_EENS_8epilogue10collective6detail29Sm90TmaWarpSpecializedAdapterINS1H_15DefaultEpilogueISK_SL_SL_NS1G_6thread17LinearCombinationISK_Li1EffLNS1L_9ScaleType4KindE0ELNS_15FloatRoundStyleE2ESK_EENS1_15EpilogueDefaultEEEEEvvEEEEvNT_6ParamsE)
        /*0014*/ 	.word	0x00000000


	//----- nvinfo : EIATTR_MIN_STACK_SIZE
	.align		4
.L_17:
        /*0018*/ 	.byte	0x04, 0x12
        /*001a*/ 	.short	(.L_19 - .L_18)
	.align		4
.L_18:
        /*001c*/ 	.word	index@(_ZN7cutlass13device_kernelINS_4gemm6kernel13GemmUniversalIN4cute5tupleIJiiiiEEENS1_10collective13CollectiveMmaINS1_34MainloopSm90TmaGmmaWarpSpecializedILi21ENS5_IJNS4_1CILi2EEENSA_ILi1EEESC_EEENS1_35KernelTmaWarpSpecializedCooperativeEEENS5_IJNSA_ILi256EEENSA_ILi80EEENSA_ILi16EEEEEENS_10bfloat16_tENS5_IJlSC_lEEESK_SL_NS4_8TiledMMAINS4_8MMA_AtomIJNS4_4SM904GMMA27MMA_64x16x16_F32BF16BF16_SSILNSP_5MajorE0ELSR_0ELNSP_7ScaleInE1ELSS_1EEEEEENS4_6LayoutISD_NS5_IJSC_NSA_ILi0EEESW_EEEEENS5_IJNS4_10UnderscoreESZ_SZ_EEEEENS4_13SM90_TMA_LOADENS4_14ComposedLayoutINS4_7SwizzleILi1ELi4ELi3EEENS4_18smem_ptr_flag_bitsILi16EEENSV_INS5_IJNSA_ILi8EEESI_EEENS5_IJSI_SC_EEEEEEEvNS4_8identityENS4_23SM90_TMA_LOAD_MULTICASTES1C_vS1D_EENS_8epilogue10collective6detail29Sm90TmaWarpSpecializedAdapterINS1H_15DefaultEpilogueISK_SL_SL_NS1G_6thread17LinearCombinationISK_Li1EffLNS1L_9ScaleType4KindE0ELNS_15FloatRoundStyleE2ESK_EENS1_15EpilogueDefaultEEEEEvvEEEEvNT_6ParamsE)
        /*0020*/ 	.word	0x00000000
.L_19:


//--------------------- .nv.compat                --------------------------
	.section	.nv.compat,"",@"SHT_CUDA_COMPAT_INFO"
	.align	4
        /*0000*/ 	.byte	0x02, 0x09, 0x01, 0x00, 0x02, 0x02, 0x04, 0x00, 0x02, 0x05, 0x05, 0x00, 0x03, 0x07, 0x01, 0x01
        /*0010*/ 	.byte	0x02, 0x03, 0x01, 0x00, 0x02, 0x06, 0x01, 0x00, 0x04, 0x0b, 0x08, 0x00, 0x00, 0x00, 0x00, 0x00
        /*0020*/ 	.byte	0x00, 0x00, 0x00, 0x00


//--------------------- .nv.info._ZN7cutlass13device_kernelINS_4gemm6kernel13GemmUniversalIN4cute5tupleIJiiiiEEENS1_10collective13CollectiveMmaINS1_34MainloopSm90TmaGmmaWarpSpecializedILi21ENS5_IJNS4_1CILi2EEENSA_ILi1EEESC_EEENS1_35KernelTmaWarpSpecializedCooperativeEEENS5_IJNSA_ILi256EEENSA_ILi80EEENSA_ILi16EEEEEENS_10bfloat16_tENS5_IJlSC_lEEESK_SL_NS4_8TiledMMAINS4_8MMA_AtomIJNS4_4SM904GMMA27MMA_64x16x16_F32BF16BF16_SSILNSP_5MajorE0ELSR_0ELNSP_7ScaleInE1ELSS_1EEEEEENS4_6LayoutISD_NS5_IJSC_NSA_ILi0EEESW_EEEEENS5_IJNS4_10UnderscoreESZ_SZ_EEEEENS4_13SM90_TMA_LOADENS4_14ComposedLayoutINS4_7SwizzleILi1ELi4ELi3EEENS4_18smem_ptr_flag_bitsILi16EEENSV_INS5_IJNSA_ILi8EEESI_EEENS5_IJSI_SC_EEEEEEEvNS4_8identityENS4_23SM90_TMA_LOAD_MULTICASTES1C_vS1D_EENS_8epilogue10collective6detail29Sm90TmaWarpSpecializedAdapterINS1H_15DefaultEpilogueISK_SL_SL_NS1G_6thread17LinearCombinationISK_Li1EffLNS1L_9ScaleType4KindE0ELNS_15FloatRoundStyleE2ESK_EENS1_15EpilogueDefaultEEEEEvvEEEEvNT_6ParamsE --------------------------
	.section	.nv.info._ZN7cutlass13device_kernelINS_4gemm6kernel13GemmUniversalIN4cute5tupleIJiiiiEEENS1_10collective13CollectiveMmaINS1_34MainloopSm90TmaGmmaWarpSpecializedILi21ENS5_IJNS4_1CILi2EEENSA_ILi1EEESC_EEENS1_35KernelTmaWarpSpecializedCooperativeEEENS5_IJNSA_ILi256EEENSA_ILi80EEENSA_ILi16EEEEEENS_10bfloat16_tENS5_IJlSC_lEEESK_SL_NS4_8TiledMMAINS4_8MMA_AtomIJNS4_4SM904GMMA27MMA_64x16x16_F32BF16BF16_SSILNSP_5MajorE0ELSR_0ELNSP_7ScaleInE1ELSS_1EEEEEENS4_6LayoutISD_NS5_IJSC_NSA_ILi0EEESW_EEEEENS5_IJNS4_10UnderscoreESZ_SZ_EEEEENS4_13SM90_TMA_LOADENS4_14ComposedLayoutINS4_7SwizzleILi1ELi4ELi3EEENS4_18smem_ptr_flag_bitsILi16EEENSV_INS5_IJNSA_ILi8EEESI_EEENS5_IJSI_SC_EEEEEEEvNS4_8identityENS4_23SM90_TMA_LOAD_MULTICASTES1C_vS1D_EENS_8epilogue10collective6detail29Sm90TmaWarpSpecializedAdapterINS1H_15DefaultEpilogueISK_SL_SL_NS1G_6thread17LinearCombinationISK_Li1EffLNS1L_9ScaleType4KindE0ELNS_15FloatRoundStyleE2ESK_EENS1_15EpilogueDefaultEEEEEvvEEEEvNT_6ParamsE,"",@"SHT_CUDA_INFO"
	.sectionflags	@""
	.align	4


	//----- nvinfo : EIATTR_CUDA_API_VERSION
	.align		4
        /*0000*/ 	.byte	0x04, 0x37
        /*0002*/ 	.short	(.L_21 - .L_20)
.L_20:
        /*0004*/ 	.word	0x00000082


	//----- nvinfo : EIATTR_KPARAM_INFO
	.align		4
.L_21:
        /*0008*/ 	.byte	0x04, 0x17
        /*000a*/ 	.short	(.L_23 - .L_22)
.L_22:
        /*000c*/ 	.word	0x00000000
        /*0010*/ 	.short	0x0000
        /*0012*/ 	.short	0x0070
        /*0014*/ 	.byte	0x00, 0xf0, 0x01, 0x10


	//----- nvinfo : EIATTR_SPARSE_MMA_MASK
	.align		4
.L_23:
        /*0018*/ 	.byte	0x03, 0x50
        /*001a*/ 	.short	0x0000


	//----- nvinfo : EIATTR_MAXREG_COUNT
	.align		4
        /*001c*/ 	.byte	0x03, 0x1b
        /*001e*/ 	.short	0x00a8


	//----- nvinfo : EIATTR_NUM_BARRIERS
	.align		4
        /*0020*/ 	.byte	0x02, 0x4c
        /*0022*/ 	.byte	0x01
	.zero		1


	//----- nvinfo : EIATTR_EXTERNS
	.align		4
        /*0024*/ 	.byte	0x04, 0x0f
        /*0026*/ 	.short	(.L_25 - .L_24)


	//   ....[0]....
	.align		4
.L_24:
        /*0028*/ 	.word	index@(__assertfail)


	//----- nvinfo : EIATTR_MERCURY_ISA_VERSION
	.align		4
.L_25:
        /*002c*/ 	.byte	0x03, 0x5f
        /*002e*/ 	.short	0x0101


	//----- nvinfo : EIATTR_INT_WARP_WIDE_INSTR_OFFSETS
	.align		4
        /*0030*/ 	.byte	0x04, 0x31
        /*0032*/ 	.short	(.L_27 - .L_26)


	//   ....[0]....
.L_26:
        /*0034*/ 	.word	0x000006d0


	//   ....[1]....
        /*0038*/ 	.word	0x00000700


	//   ....[2]....
        /*003c*/ 	.word	0x000008c0


	//----- nvinfo : EIATTR_COOP_GROUP_MASK_REGIDS
	.align		4
.L_27:
        /*0040*/ 	.byte	0x04, 0x29
        /*0042*/ 	.short	(.L_29 - .L_28)


	//   ....[0]....
.L_28:
        /*0044*/ 	.word	0xffffffff


	//   ....[1]....
        /*0048*/ 	.word	0xffffffff


	//   ....[2]....
        /*004c*/ 	.word	0xffffffff


	//   ....[3]....
        /*0050*/ 	.word	0xffffffff


	//   ....[4]....
        /*0054*/ 	.word	0xffffffff


	//   ....[5]....
        /*0058*/ 	.word	0xffffffff


	//----- nvinfo : EIATTR_COOP_GROUP_INSTR_OFFSETS
	.align		4
.L_29:
        /*005c*/ 	.byte	0x04, 0x28
        /*005e*/ 	.short	(.L_31 - .L_30)


	//   ....[0]....
.L_30:
        /*0060*/ 	.word	0x00000060


	//   ....[1]....
        /*0064*/ 	.word	0x00000070


	//   ....[2]....
        /*0068*/ 	.word	0x00000130


	//   ....[3]....
        /*006c*/ 	.word	0x00000520


	//   ....[4]....
        /*0070*/ 	.word	0x00000a40


	//   ....[5]....
        /*0074*/ 	.word	0x00001480


	//----- nvinfo : EIATTR_REG_RECONFIG
	.align		4
.L_31:
        /*0078*/ 	.byte	0x01, 0x54
	.zero		2


	//----- nvinfo : EIATTR_SYSCALL_OFFSETS
	.align		4
        /*007c*/ 	.byte	0x04, 0x46
        /*007e*/ 	.short	(.L_33 - .L_32)


	//   ....[0]....
.L_32:
        /*0080*/ 	.word	0x00001640


	//----- nvinfo : EIATTR_MBARRIER_INSTR_OFFSETS
	.align		4
.L_33:
        /*0084*/ 	.byte	0x04, 0x39
        /*0086*/ 	.short	(.L_35 - .L_34)


	//   ....[0]....
.L_34:
        /*0088*/ 	.word	0x00000250
        /*008c*/ 	.word	0x000000ff
        /*0090*/ 	.word	0x00000000
        /*0094*/ 	.short	0x0100
        /*0096*/ 	.byte	0x08
	.zero		1


	//   ....[1]....
        /*0098*/ 	.word	0x00000260
        /*009c*/ 	.word	0x000000ff
        /*00a0*/ 	.word	0x000000a8
        /*00a4*/ 	.short	0x0100
        /*00a6*/ 	.byte	0x08
	.zero		1


	//   ....[2]....
        /*00a8*/ 	.word	0x00000270
        /*00ac*/ 	.word	0x000000ff
        /*00b0*/ 	.word	0x00000008
        /*00b4*/ 	.short	0x0100
        /*00b6*/ 	.byte	0x08
	.zero		1


	//   ....[3]....
        /*00b8*/ 	.word	0x00000280
        /*00bc*/ 	.word	0x000000ff
        /*00c0*/ 	.word	0x000000b0
        /*00c4*/ 	.short	0x0100
        /*00c6*/ 	.byte	0x08
	.zero		1


	//   ....[4]....
        /*00c8*/ 	.word	0x00000290
        /*00cc*/ 	.word	0x000000ff
        /*00d0*/ 	.word	0x00000010
        /*00d4*/ 	.short	0x0100
        /*00d6*/ 	.byte	0x08
	.zero		1


	//   ....[5]....
        /*00d8*/ 	.word	0x000002a0
        /*00dc*/ 	.word	0x000000ff
        /*00e0*/ 	.word	0x000000b8
        /*00e4*/ 	.short	0x0100
        /*00e6*/ 	.byte	0x08
	.zero		1


	//   ....[6]....
        /*00e8*/ 	.word	0x000002b0
        /*00ec*/ 	.word	0x000000ff
        /*00f0*/ 	.word	0x00000018
        /*00f4*/ 	.short	0x0100
        /*00f6*/ 	.byte	0x08
	.zero		1


	//   ....[7]....
        /*00f8*/ 	.word	0x000002c0
        /*00fc*/ 	.word	0x000000ff
        /*0100*/ 	.word	0x000000c0
        /*0104*/ 	.short	0x0100
        /*0106*/ 	.byte	0x08
	.zero		1


	//   ....[8]....
        /*0108*/ 	.word	0x000002d0
        /*010c*/ 	.word	0x000000ff
        /*0110*/ 	.word	0x00000020
        /*0114*/ 	.short	0x0100
        /*0116*/ 	.byte	0x08
	.zero		1


	//   ....[9]....
        /*0118*/ 	.word	0x000002e0
        /*011c*/ 	.word	0x000000ff
        /*0120*/ 	.word	0x000000c8
        /*0124*/ 	.short	0x0100
        /*0126*/ 	.byte	0x08
	.zero		1


	//   ....[10]....
        /*0128*/ 	.word	0x000002f0
        /*012c*/ 	.word	0x000000ff
        /*0130*/ 	.word	0x00000028
        /*0134*/ 	.short	0x0100
        /*0136*/ 	.byte	0x08
	.zero		1


	//   ....[11]....
        /*0138*/ 	.word	0x00000300
        /*013c*/ 	.word	0x000000ff
        /*0140*/ 	.word	0x000000d0
        /*0144*/ 	.short	0x0100
        /*0146*/ 	.byte	0x08
	.zero		1


	//   ....[12]....
        /*0148*/ 	.word	0x00000310
        /*014c*/ 	.word	0x000000ff
        /*0150*/ 	.word	0x00000030
        /*0154*/ 	.short	0x0100
        /*0156*/ 	.byte	0x08
	.zero		1


	//   ....[13]....
        /*0158*/ 	.word	0x00000320
        /*015c*/ 	.word	0x000000ff
        /*0160*/ 	.word	0x000000d8
        /*0164*/ 	.short	0x0100
        /*0166*/ 	.byte	0x08
	.zero		1


	//   ....[14]....
        /*0168*/ 	.word	0x00000330
        /*016c*/ 	.word	0x000000ff
        /*0170*/ 	.word	0x00000038
        /*0174*/ 	.short	0x0100
        /*0176*/ 	.byte	0x08
	.zero		1


	//   ....[15]....
        /*0178*/ 	.word	0x00000340
        /*017c*/ 	.word	0x000000ff
        /*0180*/ 	.word	0x000000e0
        /*0184*/ 	.short	0x0100
        /*0186*/ 	.byte	0x08
	.zero		1


	//   ....[16]....
        /*0188*/ 	.word	0x00000350
        /*018c*/ 	.word	0x000000ff
        /*0190*/ 	.word	0x00000040
        /*0194*/ 	.short	0x0100
        /*0196*/ 	.byte	0x08
	.zero		1


	//   ....[17]....
        /*0198*/ 	.word	0x00000360
        /*019c*/ 	.word	0x000000ff
        /*01a0*/ 	.word	0x000000e8
        /*01a4*/ 	.short	0x0100
        /*01a6*/ 	.byte	0x08
	.zero		1


	//   ....[18]....
        /*01a8*/ 	.word	0x00000370
        /*01ac*/ 	.word	0x000000ff
        /*01b0*/ 	.word	0x00000048
        /*01b4*/ 	.short	0x0100
        /*01b6*/ 	.byte	0x08
	.zero		1


	//   ....[19]....
        /*01b8*/ 	.word	0x00000380
        /*01bc*/ 	.word	0x000000ff
        /*01c0*/ 	.word	0x000000f0
        /*01c4*/ 	.short	0x0100
        /*01c6*/ 	.byte	0x08
	.zero		1


	//   ....[20]....
        /*01c8*/ 	.word	0x00000390
        /*01cc*/ 	.word	0x000000ff
        /*01d0*/ 	.word	0x00000050
        /*01d4*/ 	.short	0x0100
        /*01d6*/ 	.byte	0x08
	.zero		1


	//   ....[21]....
        /*01d8*/ 	.word	0x000003a0
        /*01dc*/ 	.word	0x000000ff
        /*01e0*/ 	.word	0x000000f8
        /*01e4*/ 	.short	0x0100
        /*01e6*/ 	.byte	0x08
	.zero		1


	//   ....[22]....
        /*01e8*/ 	.word	0x000003b0
        /*01ec*/ 	.word	0x000000ff
        /*01f0*/ 	.word	0x00000058
        /*01f4*/ 	.short	0x0100
        /*01f6*/ 	.byte	0x08
	.zero		1


	//   ....[23]....
        /*01f8*/ 	.word	0x000003c0
        /*01fc*/ 	.word	0x000000ff
        /*0200*/ 	.word	0x00000100
        /*0204*/ 	.short	0x0100
        /*0206*/ 	.byte	0x08
	.zero		1


	//   ....[24]....
        /*0208*/ 	.word	0x000003d0
        /*020c*/ 	.word	0x000000ff
        /*0210*/ 	.word	0x00000060
        /*0214*/ 	.short	0x0100
        /*0216*/ 	.byte	0x08
	.zero		1


	//   ....[25]....
        /*0218*/ 	.word	0x000003e0
        /*021c*/ 	.word	0x000000ff
        /*0220*/ 	.word	0x00000108
        /*0224*/ 	.short	0x0100
        /*0226*/ 	.byte	0x08
	.zero		1


	//   ....[26]....
        /*0228*/ 	.word	0x000003f0
        /*022c*/ 	.word	0x000000ff
        /*0230*/ 	.word	0x00000068
        /*0234*/ 	.short	0x0100
        /*0236*/ 	.byte	0x08
	.zero		1


	//   ....[27]....
        /*0238*/ 	.word	0x00000400
        /*023c*/ 	.word	0x000000ff
        /*0240*/ 	.word	0x00000110
        /*0244*/ 	.short	0x0100
        /*0246*/ 	.byte	0x08
	.zero		1


	//   ....[28]....
        /*0248*/ 	.word	0x00000410
        /*024c*/ 	.word	0x000000ff
        /*0250*/ 	.word	0x00000070
        /*0254*/ 	.short	0x0100
        /*0256*/ 	.byte	0x08
	.zero		1


	//   ....[29]....
        /*0258*/ 	.word	0x00000420
        /*025c*/ 	.word	0x000000ff
        /*0260*/ 	.word	0x00000118
        /*0264*/ 	.short	0x0100
        /*0266*/ 	.byte	0x08
	.zero		1


	//   ....[30]....
        /*0268*/ 	.word	0x00000430
        /*026c*/ 	.word	0x000000ff
        /*0270*/ 	.word	0x00000078
        /*0274*/ 	.short	0x0100
        /*0276*/ 	.byte	0x08
	.zero		1


	//   ....[31]....
        /*0278*/ 	.word	0x00000440
        /*027c*/ 	.word	0x000000ff
        /*0280*/ 	.word	0x00000120
        /*0284*/ 	.short	0x0100
        /*0286*/ 	.byte	0x08
	.zero		1


	//   ....[32]....
        /*0288*/ 	.word	0x00000450
        /*028c*/ 	.word	0x000000ff
        /*0290*/ 	.word	0x00000080
        /*0294*/ 	.short	0x0100
        /*0296*/ 	.byte	0x08
	.zero		1


	//   ....[33]....
        /*0298*/ 	.word	0x00000460
        /*029c*/ 	.word	0x000000ff
        /*02a0*/ 	.word	0x00000128
        /*02a4*/ 	.short	0x0100
        /*02a6*/ 	.byte	0x08
	.zero		1


	//   ....[34]....
        /*02a8*/ 	.word	0x00000470
        /*02ac*/ 	.word	0x000000ff
        /*02b0*/ 	.word	0x00000088
        /*02b4*/ 	.short	0x0100
        /*02b6*/ 	.byte	0x08
	.zero		1


	//   ....[35]....
        /*02b8*/ 	.word	0x00000480
        /*02bc*/ 	.word	0x000000ff
        /*02c0*/ 	.word	0x00000130
        /*02c4*/ 	.short	0x0100
        /*02c6*/ 	.byte	0x08
	.zero		1


	//   ....[36]....
        /*02c8*/ 	.word	0x00000490
        /*02cc*/ 	.word	0x000000ff
        /*02d0*/ 	.word	0x00000090
        /*02d4*/ 	.short	0x0100
        /*02d6*/ 	.byte	0x08
	.zero		1


	//   ....[37]....
        /*02d8*/ 	.word	0x000004a0
        /*02dc*/ 	.word	0x000000ff
        /*02e0*/ 	.word	0x00000138
        /*02e4*/ 	.short	0x0100
        /*02e6*/ 	.byte	0x08
	.zero		1


	//   ....[38]....
        /*02e8*/ 	.word	0x000004b0
        /*02ec*/ 	.word	0x000000ff
        /*02f0*/ 	.word	0x00000098
        /*02f4*/ 	.short	0x0100
        /*02f6*/ 	.byte	0x08
	.zero		1


	//   ....[39]....
        /*02f8*/ 	.word	0x000004c0
        /*02fc*/ 	.word	0x000000ff
        /*0300*/ 	.word	0x00000140
        /*0304*/ 	.short	0x0100
        /*0306*/ 	.byte	0x08
	.zero		1


	//   ....[40]....
        /*0308*/ 	.word	0x000004d0
        /*030c*/ 	.word	0x000000ff
        /*0310*/ 	.word	0x000000a0
        /*0314*/ 	.short	0x0100
        /*0316*/ 	.byte	0x08
	.zero		1


	//   ....[41]....
        /*0318*/ 	.word	0x000004e0
        /*031c*/ 	.word	0x000000ff
        /*0320*/ 	.word	0x00000148
        /*0324*/ 	.short	0x0100
        /*0326*/ 	.byte	0x08
	.zero		1


	//   ....[42]....
        /*0328*/ 	.word	0x00000940
        /*032c*/ 	.word	0x000000ff
        /*0330*/ 	.word	0x00000160
        /*0334*/ 	.short	0x0100
        /*0336*/ 	.byte	0x06
	.zero		1


	//   ....[43]....
        /*0338*/ 	.word	0x000009d0
        /*033c*/ 	.word	0x000000ff
        /*0340*/ 	.word	0x00000168
        /*0344*/ 	.short	0x0100
        /*0346*/ 	.byte	0x06
	.zero		1


	//   ....[44]....
        /*0348*/ 	.word	0x000016c0
        /*034c*/ 	.word	0x00000003
        /*0350*/ 	.word	0x00000000
        /*0354*/ 	.short	0x010a
        /*0356*/ 	.byte	0x3f
	.zero		1


	//   ....[45]....
        /*0358*/ 	.word	0x00001700
        /*035c*/ 	.word	0x00000003
        /*0360*/ 	.word	0x00000000
        /*0364*/ 	.short	0x010a
        /*0366*/ 	.byte	0x3f
	.zero		1


	//   ....[46]....
        /*0368*/ 	.word	0x00001c70
        /*036c*/ 	.word	0x000000ff
        /*0370*/ 	.word	0x00000000
        /*0374*/ 	.short	0x010a
        /*0376*/ 	.byte	0x07
	.zero		1


	//   ....[47]....
        /*0378*/ 	.word	0x00001cb0
        /*037c*/ 	.word	0x000000ff
        /*0380*/ 	.word	0x00000000
        /*0384*/ 	.short	0x010a
        /*0386*/ 	.byte	0x07
	.zero		1


	//   ....[48]....
        /*0388*/ 	.word	0x00002100
        /*038c*/ 	.word	0x00000005
        /*0390*/ 	.word	0x00000000
        /*0394*/ 	.short	0x0101
        /*0396*/ 	.byte	0x3f
	.zero		1


	//   ....[49]....
        /*0398*/ 	.word	0x00002310
        /*039c*/ 	.word	0x00000003
        /*03a0*/ 	.word	0x00000000
        /*03a4*/ 	.short	0x0101
        /*03a6*/ 	.byte	0x3f
	.zero		1


	//   ....[50]....
        /*03a8*/ 	.word	0x00008580
        /*03ac*/ 	.word	0x00000014
        /*03b0*/ 	.word	0x000000a8
        /*03b4*/ 	.short	0x010a
        /*03b6*/ 	.byte	0x3f
	.zero		1


	//   ....[51]....
        /*03b8*/ 	.word	0x00008940
        /*03bc*/ 	.word	0x0000000e
        /*03c0*/ 	.word	0x00000168
        /*03c4*/ 	.short	0x0101
        /*03c6*/ 	.byte	0x3f
	.zero		1


	//   ....[52]....
        /*03c8*/ 	.word	0x00009070
        /*03cc*/ 	.word	0x00000007
        /*03d0*/ 	.word	0x00000000
        /*03d4*/ 	.short	0x010a
        /*03d6*/ 	.byte	0x3f
	.zero		1


	//   ....[53]....
        /*03d8*/ 	.word	0x000090f0
        /*03dc*/ 	.word	0x00000008
        /*03e0*/ 	.word	0x00000000
        /*03e4*/ 	.short	0x010a
        /*03e6*/ 	.byte	0x3f
	.zero		1


	//   ....[54]....
        /*03e8*/ 	.word	0x00009180
        /*03ec*/ 	.word	0x00000009
        /*03f0*/ 	.word	0x00000000
        /*03f4*/ 	.short	0x010a
        /*03f6*/ 	.byte	0x3f
	.zero		1


	//   ....[55]....
        /*03f8*/ 	.word	0x00009210
        /*03fc*/ 	.word	0x00000008
        /*0400*/ 	.word	0x00000000
        /*0404*/ 	.short	0x010a
        /*0406*/ 	.byte	0x3f
	.zero		1


	//   ....[56]....
        /*0408*/ 	.word	0x000092a0
        /*040c*/ 	.word	0x00000009
        /*0410*/ 	.word	0x00000000
        /*0414*/ 	.short	0x010a
        /*0416*/ 	.byte	0x3f
	.zero		1


	//   ....[57]....
        /*0418*/ 	.word	0x00009330
        /*041c*/ 	.word	0x00000008
        /*0420*/ 	.word	0x00000000
        /*0424*/ 	.short	0x010a
        /*0426*/ 	.byte	0x3f
	.zero		1


	//   ....[58]....
        /*0428*/ 	.word	0x000093c0
        /*042c*/ 	.word	0x00000009
        /*0430*/ 	.word	0x00000000
        /*0434*/ 	.short	0x010a
        /*0436*/ 	.byte	0x3f
	.zero		1


	//   ....[59]....
        /*0438*/ 	.word	0x00009450
        /*043c*/ 	.word	0x00000008
        /*0440*/ 	.word	0x00000000
        /*0444*/ 	.short	0x010a
        /*0446*/ 	.byte	0x3f
	.zero		1


	//   ....[60]....
        /*0448*/ 	.word	0x000094e0
        /*044c*/ 	.word	0x00000009
        /*0450*/ 	.word	0x00000000
        /*0454*/ 	.short	0x010a
        /*0456*/ 	.byte	0x3f
	.zero		1


	//   ....[61]....
        /*0458*/ 	.word	0x00009570
        /*045c*/ 	.word	0x00000008
        /*0460*/ 	.word	0x00000000
        /*0464*/ 	.short	0x010a
        /*0466*/ 	.byte	0x3f
	.zero		1


	//   ....[62]....
        /*0468*/ 	.word	0x00009600
        /*046c*/ 	.word	0x00000009
        /*0470*/ 	.word	0x00000000
        /*0474*/ 	.short	0x010a
        /*0476*/ 	.byte	0x3f
	.zero		1


	//   ....[63]....
        /*0478*/ 	.word	0x00009690
        /*047c*/ 	.word	0x00000008
        /*0480*/ 	.word	0x00000000
        /*0484*/ 	.short	0x010a
        /*0486*/ 	.byte	0x3f
	.zero		1


	//   ....[64]....
        /*0488*/ 	.word	0x00009720
        /*048c*/ 	.word	0x00000009
        /*0490*/ 	.word	0x00000000
        /*0494*/ 	.short	0x010a
        /*0496*/ 	.byte	0x3f
	.zero		1


	//   ....[65]....
        /*0498*/ 	.word	0x000097b0
        /*049c*/ 	.word	0x00000008
        /*04a0*/ 	.word	0x00000000
        /*04a4*/ 	.short	0x010a
        /*04a6*/ 	.byte	0x3f
	.zero		1


	//   ....[66]....
        /*04a8*/ 	.word	0x00009840
        /*04ac*/ 	.word	0x00000009
        /*04b0*/ 	.word	0x00000000
        /*04b4*/ 	.short	0x010a
        /*04b6*/ 	.byte	0x3f
	.zero		1


	//   ....[67]....
        /*04b8*/ 	.word	0x000098d0
        /*04bc*/ 	.word	0x00000008
        /*04c0*/ 	.word	0x00000000
        /*04c4*/ 	.short	0x010a
        /*04c6*/ 	.byte	0x3f
	.zero		1


	//   ....[68]....
        /*04c8*/ 	.word	0x00009960
        /*04cc*/ 	.word	0x00000009
        /*04d0*/ 	.word	0x00000000
        /*04d4*/ 	.short	0x010a
        /*04d6*/ 	.byte	0x3f
	.zero		1


	//   ....[69]....
        /*04d8*/ 	.word	0x000099f0
        /*04dc*/ 	.word	0x00000008
        /*04e0*/ 	.word	0x00000000
        /*04e4*/ 	.short	0x010a
        /*04e6*/ 	.byte	0x3f
	.zero		1


	//   ....[70]....
        /*04e8*/ 	.word	0x00009a80
        /*04ec*/ 	.word	0x00000009
        /*04f0*/ 	.word	0x00000000
        /*04f4*/ 	.short	0x010a
        /*04f6*/ 	.byte	0x3f
	.zero		1


	//   ....[71]....
        /*04f8*/ 	.word	0x00009b10
        /*04fc*/ 	.word	0x00000006
        /*0500*/ 	.word	0x00000000
        /*0504*/ 	.short	0x010a
        /*0506*/ 	.byte	0x3f
	.zero		1


	//   ....[72]....
        /*0508*/ 	.word	0x00009ba0
        /*050c*/ 	.word	0x00000003
        /*0510*/ 	.word	0x00000000
        /*0514*/ 	.short	0x010a
        /*0516*/ 	.byte	0x3f
	.zero		1


	//   ....[73]....
        /*0518*/ 	.word	0x00009c00
        /*051c*/ 	.word	0x00000003
        /*0520*/ 	.word	0x00000000
        /*0524*/ 	.short	0x010a
        /*0526*/ 	.byte	0x3f
	.zero		1


	//   ....[74]....
        /*0528*/ 	.word	0x00009c60
        /*052c*/ 	.word	0x00000006
        /*0530*/ 	.word	0x00000000
        /*0534*/ 	.short	0x010a
        /*0536*/ 	.byte	0x3f
	.zero		1


	//   ....[75]....
        /*0538*/ 	.word	0x00009d30
        /*053c*/ 	.word	0x00000014
        /*0540*/ 	.word	0x000000a8
        /*0544*/ 	.short	0x010a
        /*0546*/ 	.byte	0x3f
	.zero		1


	//   ....[76]....
        /*0548*/ 	.word	0x00009e00
        /*054c*/ 	.word	0x00000007
        /*0550*/ 	.word	0x00000000
        /*0554*/ 	.short	0x010a
        /*0556*/ 	.byte	0x3f
	.zero		1


	//   ....[77]....
        /*0558*/ 	.word	0x00009e50
        /*055c*/ 	.word	0x00000008
        /*0560*/ 	.word	0x00000000
        /*0564*/ 	.short	0x010a
        /*0566*/ 	.byte	0x3f
	.zero		1


	//   ....[78]....
        /*0568*/ 	.word	0x00009ea0
        /*056c*/ 	.word	0x00000009
        /*0570*/ 	.word	0x00000000
        /*0574*/ 	.short	0x010a
        /*0576*/ 	.byte	0x3f
	.zero		1


	//   ....[79]....
        /*0578*/ 	.word	0x00009ef0
        /*057c*/ 	.word	0x00000008
        /*0580*/ 	.word	0x00000000
        /*0584*/ 	.short	0x010a
        /*0586*/ 	.byte	0x3f
	.zero		1


	//   ....[80]....
        /*0588*/ 	.word	0x00009f40
        /*058c*/ 	.word	0x00000009
        /*0590*/ 	.word	0x00000000
        /*0594*/ 	.short	0x010a
        /*0596*/ 	.byte	0x3f
	.zero		1


	//   ....[81]....
        /*0598*/ 	.word	0x00009f90
        /*059c*/ 	.word	0x00000008
        /*05a0*/ 	.word	0x00000000
        /*05a4*/ 	.short	0x010a
        /*05a6*/ 	.byte	0x3f
	.zero		1


	//   ....[82]....
        /*05a8*/ 	.word	0x00009fe0
        /*05ac*/ 	.word	0x00000009
        /*05b0*/ 	.word	0x00000000
        /*05b4*/ 	.short	0x010a
        /*05b6*/ 	.byte	0x3f
	.zero		1


	//   ....[83]....
        /*05b8*/ 	.word	0x0000a030
        /*05bc*/ 	.word	0x00000008
        /*05c0*/ 	.word	0x00000000
        /*05c4*/ 	.short	0x010a
        /*05c6*/ 	.byte	0x3f
	.zero		1


	//   ....[84]....
        /*05c8*/ 	.word	0x0000a080
        /*05cc*/ 	.word	0x00000009
        /*05d0*/ 	.word	0x00000000
        /*05d4*/ 	.short	0x010a
        /*05d6*/ 	.byte	0x3f
	.zero		1


	//   ....[85]....
        /*05d8*/ 	.word	0x0000a0d0
        /*05dc*/ 	.word	0x00000008
        /*05e0*/ 	.word	0x00000000
        /*05e4*/ 	.short	0x010a
        /*05e6*/ 	.byte	0x3f
	.zero		1


	//   ....[86]....
        /*05e8*/ 	.word	0x0000a120
        /*05ec*/ 	.word	0x00000009
        /*05f0*/ 	.word	0x00000000
        /*05f4*/ 	.short	0x010a
        /*05f6*/ 	.byte	0x3f
	.zero		1


	//   ....[87]....
        /*05f8*/ 	.word	0x0000a170
        /*05fc*/ 	.word	0x00000008
        /*0600*/ 	.word	0x00000000
        /*0604*/ 	.short	0x010a
        /*0606*/ 	.byte	0x3f
	.zero		1


	//   ....[88]....
        /*0608*/ 	.word	0x0000a1c0
        /*060c*/ 	.word	0x00000009
        /*0610*/ 	.word	0x00000000
        /*0614*/ 	.short	0x010a
        /*0616*/ 	.byte	0x3f
	.zero		1


	//   ....[89]....
        /*0618*/ 	.word	0x0000a210
        /*061c*/ 	.word	0x00000008
        /*0620*/ 	.word	0x00000000
        /*0624*/ 	.short	0x010a
        /*0626*/ 	.byte	0x3f
	.zero		1


	//   ....[90]....
        /*0628*/ 	.word	0x0000a260
        /*062c*/ 	.word	0x00000009
        /*0630*/ 	.word	0x00000000
        /*0634*/ 	.short	0x010a
        /*0636*/ 	.byte	0x3f
	.zero		1


	//   ....[91]....
        /*0638*/ 	.word	0x0000a2b0
        /*063c*/ 	.word	0x00000008
        /*0640*/ 	.word	0x00000000
        /*0644*/ 	.short	0x010a
        /*0646*/ 	.byte	0x3f
	.zero		1


	//   ....[92]....
        /*0648*/ 	.word	0x0000a300
        /*064c*/ 	.word	0x00000009
        /*0650*/ 	.word	0x00000000
        /*0654*/ 	.short	0x010a
        /*0656*/ 	.byte	0x3f
	.zero		1


	//   ....[93]....
        /*0658*/ 	.word	0x0000a350
        /*065c*/ 	.word	0x00000008
        /*0660*/ 	.word	0x00000000
        /*0664*/ 	.short	0x010a
        /*0666*/ 	.byte	0x3f
	.zero		1


	//   ....[94]....
        /*0668*/ 	.word	0x0000a3a0
        /*066c*/ 	.word	0x00000009
        /*0670*/ 	.word	0x00000000
        /*0674*/ 	.short	0x010a
        /*0676*/ 	.byte	0x3f
	.zero		1


	//   ....[95]....
        /*0678*/ 	.word	0x0000a3f0
        /*067c*/ 	.word	0x00000006
        /*0680*/ 	.word	0x00000000
        /*0684*/ 	.short	0x010a
        /*0686*/ 	.byte	0x3f
	.zero		1


	//----- nvinfo : EIATTR_NUM_MBARRIERS
	.align		4
.L_35:
        /*0688*/ 	.byte	0x03, 0x38
        /*068a*/ 	.short	0x002c


	//----- nvinfo : EIATTR_EXIT_INSTR_OFFSETS
	.align		4
        /*068c*/ 	.byte	0x04, 0x1c
        /*068e*/ 	.short	(.L_37 - .L_36)


	//   ....[0]....
.L_36:
        /*0690*/ 	.word	0x00000ba0


	//   ....[1]....
        /*0694*/ 	.word	0x000013b0


	//   ....[2]....
        /*0698*/ 	.word	0x00007cb0


	//   ....[3]....
        /*069c*/ 	.word	0x00008210


	//   ....[4]....
        /*06a0*/ 	.word	0x00009bf0


	//----- nvinfo : EIATTR_MAX_THREADS
	.align		4
.L_37:
        /*06a4*/ 	.byte	0x04, 0x05
        /*06a6*/ 	.short	(.L_39 - .L_38)
.L_38:
        /*06a8*/ 	.word	0x00000180
        /*06ac*/ 	.word	0x00000001
        /*06b0*/ 	.word	0x00000001


	//----- nvinfo : EIATTR_CRS_STACK_SIZE
	.align		4
.L_39:
        /*06b4*/ 	.byte	0x04, 0x1e
        /*06b6*/ 	.short	(.L_41 - .L_40)
.L_40:
        /*06b8*/ 	.word	0x00000000


	//----- nvinfo : EIATTR_CBANK_PARAM_SIZE
	.align		4
.L_41:
        /*06bc*/ 	.byte	0x03, 0x19
        /*06be*/ 	.short	0x0470


	//----- nvinfo : EIATTR_PARAM_CBANK
	.align		4
        /*06c0*/ 	.byte	0x04, 0x0a
        /*06c2*/ 	.short	(.L_43 - .L_42)
	.align		4
.L_42:
        /*06c4*/ 	.word	index@(.nv.constant0._ZN7cutlass13device_kernelINS_4gemm6kernel13GemmUniversalIN4cute5tupleIJiiiiEEENS1_10collective13CollectiveMmaINS1_34MainloopSm90TmaGmmaWarpSpecializedILi21ENS5_IJNS4_1CILi2EEENSA_ILi1EEESC_EEENS1_35KernelTmaWarpSpecializedCooperativeEEENS5_IJNSA_ILi256EEENSA_ILi80EEENSA_ILi16EEEEEENS_10bfloat16_tENS5_IJlSC_lEEESK_SL_NS4_8TiledMMAINS4_8MMA_AtomIJNS4_4SM904GMMA27MMA_64x16x16_F32BF16BF16_SSILNSP_5MajorE0ELSR_0ELNSP_7ScaleInE1ELSS_1EEEEEENS4_6LayoutISD_NS5_IJSC_NSA_ILi0EEESW_EEEEENS5_IJNS4_10UnderscoreESZ_SZ_EEEEENS4_13SM90_TMA_LOADENS4_14ComposedLayoutINS4_7SwizzleILi1ELi4ELi3EEENS4_18smem_ptr_flag_bitsILi16EEENSV_INS5_IJNSA_ILi8EEESI_EEENS5_IJSI_SC_EEEEEEEvNS4_8identityENS4_23SM90_TMA_LOAD_MULTICASTES1C_vS1D_EENS_8epilogue10collective6detail29Sm90TmaWarpSpecializedAdapterINS1H_15DefaultEpilogueISK_SL_SL_NS1G_6thread17LinearCombinationISK_Li1EffLNS1L_9ScaleType4KindE0ELNS_15FloatRoundStyleE2ESK_EENS1_15EpilogueDefaultEEEEEvvEEEEvNT_6ParamsE)
        /*06c8*/ 	.short	0x0210
        /*06ca*/ 	.short	0x0470


	//----- nvinfo : EIATTR_SW_WAR
	.align		4
.L_43:
        /*06cc*/ 	.byte	0x04, 0x36
        /*06ce*/ 	.short	(.L_45 - .L_44)
.L_44:
        /*06d0*/ 	.word	0x00000008
.L_45:


//--------------------- .nv.callgraph             --------------------------
	.section	.nv.callgraph,"",@"SHT_CUDA_CALLGRAPH"
	.align	4
	.sectionentsize	8
	.align		4
        /*0000*/ 	.word	0x00000000
	.align		4
        /*0004*/ 	.word	0xffffffff
	.align		4
        /*0008*/ 	.word	index@(_ZN7cutlass13device_kernelINS_4gemm6kernel13GemmUniversalIN4cute5tupleIJiiiiEEENS1_10collective13CollectiveMmaINS1_34MainloopSm90TmaGmmaWarpSpecializedILi21ENS5_IJNS4_1CILi2EEENSA_ILi1EEESC_EEENS1_35KernelTmaWarpSpecializedCooperativeEEENS5_IJNSA_ILi256EEENSA_ILi80EEENSA_ILi16EEEEEENS_10bfloat16_tENS5_IJlSC_lEEESK_SL_NS4_8TiledMMAINS4_8MMA_AtomIJNS4_4SM904GMMA27MMA_64x16x16_F32BF16BF16_SSILNSP_5MajorE0ELSR_0ELNSP_7ScaleInE1ELSS_1EEEEEENS4_6LayoutISD_NS5_IJSC_NSA_ILi0EEESW_EEEEENS5_IJNS4_10UnderscoreESZ_SZ_EEEEENS4_13SM90_TMA_LOADENS4_14ComposedLayoutINS4_7SwizzleILi1ELi4ELi3EEENS4_18smem_ptr_flag_bitsILi16EEENSV_INS5_IJNSA_ILi8EEESI_EEENS5_IJSI_SC_EEEEEEEvNS4_8identityENS4_23SM90_TMA_LOAD_MULTICASTES1C_vS1D_EENS_8epilogue10collective6detail29Sm90TmaWarpSpecializedAdapterINS1H_15DefaultEpilogueISK_SL_SL_NS1G_6thread17LinearCombinationISK_Li1EffLNS1L_9ScaleType4KindE0ELNS_15FloatRoundStyleE2ESK_EENS1_15EpilogueDefaultEEEEEvvEEEEvNT_6ParamsE)
	.align		4
        /*000c*/ 	.word	index@(__assertfail)
	.align		4
        /*0010*/ 	.word	0x00000000
	.align		4
        /*0014*/ 	.word	0xfffffffe
	.align		4
        /*0018*/ 	.word	0x00000000
	.align		4
        /*001c*/ 	.word	0xfffffffd
	.align		4
        /*0020*/ 	.word	0x00000000
	.align		4
        /*0024*/ 	.word	0xfffffffc


//--------------------- .nv.constant4             --------------------------
	.section	.nv.constant4,"a",@progbits
	.align	8
	.align		8
.nv.constant4:
        /*0000*/ 	.dword	__assertfail
	.align		8
        /*0008*/ 	.dword	__unnamed_1
	.align		8
        /*0010*/ 	.dword	_ZN39_INTERNAL_02065eac_4_k_cu_eb175fe0_68924cuda3std3__45__cpo5beginE
	.align		8
        /*0018*/ 	.dword	_ZN39_INTERNAL_02065eac_4_k_cu_eb175fe0_68924cuda3std3__45__cpo3endE
	.align		8
        /*0020*/ 	.dword	_ZN39_INTERNAL_02065eac_4_k_cu_eb175fe0_68924cuda3std3__45__cpo6cbeginE
	.align		8
        /*0028*/ 	.dword	_ZN39_INTERNAL_02065eac_4_k_cu_eb175fe0_68924cuda3std3__45__cpo4cendE
	.align		8
        /*0030*/ 	.dword	_ZN39_INTERNAL_02065eac_4_k_cu_eb175fe0_68924cuda3std3__441_GLOBAL__N__02065eac_4_k_cu_eb175fe0_68926ignoreE
	.align		8
        /*0038*/ 	.dword	_ZN39_INTERNAL_02065eac_4_k_cu_eb175fe0_68924cuda3std3__419piecewise_constructE
	.align		8
        /*0040*/ 	.dword	_ZN39_INTERNAL_02065eac_4_k_cu_eb175fe0_68924cuda3std3__48in_placeE
	.align		8
        /*0048*/ 	.dword	_ZN39_INTERNAL_02065eac_4_k_cu_eb175fe0_68924cuda3std6ranges3__45__cpo4swapE
	.align		8
        /*0050*/ 	.dword	_ZN39_INTERNAL_02065eac_4_k_cu_eb175fe0_68924cuda3std6ranges3__45__cpo9iter_moveE
	.align		8
        /*0058*/ 	.dword	_ZN39_INTERNAL_02065eac_4_k_cu_eb175fe0_68924cute7productE
	.align		8
        /*0060*/ 	.dword	_ZN39_INTERNAL_02065eac_4_k_cu_eb175fe0_68924cute1_E
	.align		8
        /*0068*/ 	.dword	$str$22
	.align		8
        /*0070*/ 	.dword	$str$23


//--------------------- .text._ZN7cutlass13device_kernelINS_4gemm6kernel13GemmUniversalIN4cute5tupleIJiiiiEEENS1_10collective13CollectiveMmaINS1_34MainloopSm90TmaGmmaWarpSpecializedILi21ENS5_IJNS4_1CILi2EEENSA_ILi1EEESC_EEENS1_35KernelTmaWarpSpecializedCooperativeEEENS5_IJNSA_ILi256EEENSA_ILi80EEENSA_ILi16EEEEEENS_10bfloat16_tENS5_IJlSC_lEEESK_SL_NS4_8TiledMMAINS4_8MMA_AtomIJNS4_4SM904GMMA27MMA_64x16x16_F32BF16BF16_SSILNSP_5MajorE0ELSR_0ELNSP_7ScaleInE1ELSS_1EEEEEENS4_6LayoutISD_NS5_IJSC_NSA_ILi0EEESW_EEEEENS5_IJNS4_10UnderscoreESZ_SZ_EEEEENS4_13SM90_TMA_LOADENS4_14ComposedLayoutINS4_7SwizzleILi1ELi4ELi3EEENS4_18smem_ptr_flag_bitsILi16EEENSV_INS5_IJNSA_ILi8EEESI_EEENS5_IJSI_SC_EEEEEEEvNS4_8identityENS4_23SM90_TMA_LOAD_MULTICASTES1C_vS1D_EENS_8epilogue10collective6detail29Sm90TmaWarpSpecializedAdapterINS1H_15DefaultEpilogueISK_SL_SL_NS1G_6thread17LinearCombinationISK_Li1EffLNS1L_9ScaleType4KindE0ELNS_15FloatRoundStyleE2ESK_EENS1_15EpilogueDefaultEEEEEvvEEEEvNT_6ParamsE --------------------------
	.section	.text._ZN7cutlass13device_kernelINS_4gemm6kernel13GemmUniversalIN4cute5tupleIJiiiiEEENS1_10collective13CollectiveMmaINS1_34MainloopSm90TmaGmmaWarpSpecializedILi21ENS5_IJNS4_1CILi2EEENSA_ILi1EEESC_EEENS1_35KernelTmaWarpSpecializedCooperativeEEENS5_IJNSA_ILi256EEENSA_ILi80EEENSA_ILi16EEEEEENS_10bfloat16_tENS5_IJlSC_lEEESK_SL_NS4_8TiledMMAINS4_8MMA_AtomIJNS4_4SM904GMMA27MMA_64x16x16_F32BF16BF16_SSILNSP_5MajorE0ELSR_0ELNSP_7ScaleInE1ELSS_1EEEEEENS4_6LayoutISD_NS5_IJSC_NSA_ILi0EEESW_EEEEENS5_IJNS4_10UnderscoreESZ_SZ_EEEEENS4_13SM90_TMA_LOADENS4_14ComposedLayoutINS4_7SwizzleILi1ELi4ELi3EEENS4_18smem_ptr_flag_bitsILi16EEENSV_INS5_IJNSA_ILi8EEESI_EEENS5_IJSI_SC_EEEEEEEvNS4_8identityENS4_23SM90_TMA_LOAD_MULTICASTES1C_vS1D_EENS_8epilogue10collective6detail29Sm90TmaWarpSpecializedAdapterINS1H_15DefaultEpilogueISK_SL_SL_NS1G_6thread17LinearCombinationISK_Li1EffLNS1L_9ScaleType4KindE0ELNS_15FloatRoundStyleE2ESK_EENS1_15EpilogueDefaultEEEEEvvEEEEvNT_6ParamsE,"ax",@progbits
	.align	128
.text._ZN7cutlass13device_kernelINS_4gemm6kernel13GemmUniversalIN4cute5tupleIJiiiiEEENS1_10collective13CollectiveMmaINS1_34MainloopSm90TmaGmmaWarpSpecializedILi21ENS5_IJNS4_1CILi2EEENSA_ILi1EEESC_EEENS1_35KernelTmaWarpSpecializedCooperativeEEENS5_IJNSA_ILi256EEENSA_ILi80EEENSA_ILi16EEEEEENS_10bfloat16_tENS5_IJlSC_lEEESK_SL_NS4_8TiledMMAINS4_8MMA_AtomIJNS4_4SM904GMMA27MMA_64x16x16_F32BF16BF16_SSILNSP_5MajorE0ELSR_0ELNSP_7ScaleInE1ELSS_1EEEEEENS4_6LayoutISD_NS5_IJSC_NSA_ILi0EEESW_EEEEENS5_IJNS4_10UnderscoreESZ_SZ_EEEEENS4_13SM90_TMA_LOADENS4_14ComposedLayoutINS4_7SwizzleILi1ELi4ELi3EEENS4_18smem_ptr_flag_bitsILi16EEENSV_INS5_IJNSA_ILi8EEESI_EEENS5_IJSI_SC_EEEEEEEvNS4_8identityENS4_23SM90_TMA_LOAD_MULTICASTES1C_vS1D_EENS_8epilogue10collective6detail29Sm90TmaWarpSpecializedAdapterINS1H_15DefaultEpilogueISK_SL_SL_NS1G_6thread17LinearCombinationISK_Li1EffLNS1L_9ScaleType4KindE0ELNS_15FloatRoundStyleE2ESK_EENS1_15EpilogueDefaultEEEEEvvEEEEvNT_6ParamsE:
        .type           _ZN7cutlass13device_kernelINS_4gemm6kernel13GemmUniversalIN4cute5tupleIJiiiiEEENS1_10collective13CollectiveMmaINS1_34MainloopSm90TmaGmmaWarpSpecializedILi21ENS5_IJNS4_1CILi2EEENSA_ILi1EEESC_EEENS1_35KernelTmaWarpSpecializedCooperativeEEENS5_IJNSA_ILi256EEENSA_ILi80EEENSA_ILi16EEEEEENS_10bfloat16_tENS5_IJlSC_lEEESK_SL_NS4_8TiledMMAINS4_8MMA_AtomIJNS4_4SM904GMMA27MMA_64x16x16_F32BF16BF16_SSILNSP_5MajorE0ELSR_0ELNSP_7ScaleInE1ELSS_1EEEEEENS4_6LayoutISD_NS5_IJSC_NSA_ILi0EEESW_EEEEENS5_IJNS4_10UnderscoreESZ_SZ_EEEEENS4_13SM90_TMA_LOADENS4_14ComposedLayoutINS4_7SwizzleILi1ELi4ELi3EEENS4_18smem_ptr_flag_bitsILi16EEENSV_INS5_IJNSA_ILi8EEESI_EEENS5_IJSI_SC_EEEEEEEvNS4_8identityENS4_23SM90_TMA_LOAD_MULTICASTES1C_vS1D_EENS_8epilogue10collective6detail29Sm90TmaWarpSpecializedAdapterINS1H_15DefaultEpilogueISK_SL_SL_NS1G_6thread17LinearCombinationISK_Li1EffLNS1L_9ScaleType4KindE0ELNS_15FloatRoundStyleE2ESK_EENS1_15EpilogueDefaultEEEEEvvEEEEvNT_6ParamsE,@function
        .size           _ZN7cutlass13device_kernelINS_4gemm6kernel13GemmUniversalIN4cute5tupleIJiiiiEEENS1_10collective13CollectiveMmaINS1_34MainloopSm90TmaGmmaWarpSpecializedILi21ENS5_IJNS4_1CILi2EEENSA_ILi1EEESC_EEENS1_35KernelTmaWarpSpecializedCooperativeEEENS5_IJNSA_ILi256EEENSA_ILi80EEENSA_ILi16EEEEEENS_10bfloat16_tENS5_IJlSC_lEEESK_SL_NS4_8TiledMMAINS4_8MMA_AtomIJNS4_4SM904GMMA27MMA_64x16x16_F32BF16BF16_SSILNSP_5MajorE0ELSR_0ELNSP_7ScaleInE1ELSS_1EEEEEENS4_6LayoutISD_NS5_IJSC_NSA_ILi0EEESW_EEEEENS5_IJNS4_10UnderscoreESZ_SZ_EEEEENS4_13SM90_TMA_LOADENS4_14ComposedLayoutINS4_7SwizzleILi1ELi4ELi3EEENS4_18smem_ptr_flag_bitsILi16EEENSV_INS5_IJNSA_ILi8EEESI_EEENS5_IJSI_SC_EEEEEEEvNS4_8identityENS4_23SM90_TMA_LOAD_MULTICASTES1C_vS1D_EENS_8epilogue10collective6detail29Sm90TmaWarpSpecializedAdapterINS1H_15DefaultEpilogueISK_SL_SL_NS1G_6thread17LinearCombinationISK_Li1EffLNS1L_9ScaleType4KindE0ELNS_15FloatRoundStyleE2ESK_EENS1_15EpilogueDefaultEEEEEvvEEEEvNT_6ParamsE,(.L_x_264 - _ZN7cutlass13device_kernelINS_4gemm6kernel13GemmUniversalIN4cute5tupleIJiiiiEEENS1_10collective13CollectiveMmaINS1_34MainloopSm90TmaGmmaWarpSpecializedILi21ENS5_IJNS4_1CILi2EEENSA_ILi1EEESC_EEENS1_35KernelTmaWarpSpecializedCooperativeEEENS5_IJNSA_ILi256EEENSA_ILi80EEENSA_ILi16EEEEEENS_10bfloat16_tENS5_IJlSC_lEEESK_SL_NS4_8TiledMMAINS4_8MMA_AtomIJNS4_4SM904GMMA27MMA_64x16x16_F32BF16BF16_SSILNSP_5MajorE0ELSR_0ELNSP_7ScaleInE1ELSS_1EEEEEENS4_6LayoutISD_NS5_IJSC_NSA_ILi0EEESW_EEEEENS5_IJNS4_10UnderscoreESZ_SZ_EEEEENS4_13SM90_TMA_LOADENS4_14ComposedLayoutINS4_7SwizzleILi1ELi4ELi3EEENS4_18smem_ptr_flag_bitsILi16EEENSV_INS5_IJNSA_ILi8EEESI_EEENS5_IJSI_SC_EEEEEEEvNS4_8identityENS4_23SM90_TMA_LOAD_MULTICASTES1C_vS1D_EENS_8epilogue10collective6detail29Sm90TmaWarpSpecializedAdapterINS1H_15DefaultEpilogueISK_SL_SL_NS1G_6thread17LinearCombinationISK_Li1EffLNS1L_9ScaleType4KindE0ELNS_15FloatRoundStyleE2ESK_EENS1_15EpilogueDefaultEEEEEvvEEEEvNT_6ParamsE)
        .other          _ZN7cutlass13device_kernelINS_4gemm6kernel13GemmUniversalIN4cute5tupleIJiiiiEEENS1_10collective13CollectiveMmaINS1_34MainloopSm90TmaGmmaWarpSpecializedILi21ENS5_IJNS4_1CILi2EEENSA_ILi1EEESC_EEENS1_35KernelTmaWarpSpecializedCooperativeEEENS5_IJNSA_ILi256EEENSA_ILi80EEENSA_ILi16EEEEEENS_10bfloat16_tENS5_IJlSC_lEEESK_SL_NS4_8TiledMMAINS4_8MMA_AtomIJNS4_4SM904GMMA27MMA_64x16x16_F32BF16BF16_SSILNSP_5MajorE0ELSR_0ELNSP_7ScaleInE1ELSS_1EEEEEENS4_6LayoutISD_NS5_IJSC_NSA_ILi0EEESW_EEEEENS5_IJNS4_10UnderscoreESZ_SZ_EEEEENS4_13SM90_TMA_LOADENS4_14ComposedLayoutINS4_7SwizzleILi1ELi4ELi3EEENS4_18smem_ptr_flag_bitsILi16EEENSV_INS5_IJNSA_ILi8EEESI_EEENS5_IJSI_SC_EEEEEEEvNS4_8identityENS4_23SM90_TMA_LOAD_MULTICASTES1C_vS1D_EENS_8epilogue10collective6detail29Sm90TmaWarpSpecializedAdapterINS1H_15DefaultEpilogueISK_SL_SL_NS1G_6thread17LinearCombinationISK_Li1EffLNS1L_9ScaleType4KindE0ELNS_15FloatRoundStyleE2ESK_EENS1_15EpilogueDefaultEEEEEvvEEEEvNT_6ParamsE,@"STO_CUDA_ENTRY STV_DEFAULT"
_ZN7cutlass13device_kernelINS_4gemm6kernel13GemmUniversalIN4cute5tupleIJiiiiEEENS1_10collective13CollectiveMmaINS1_34MainloopSm90TmaGmmaWarpSpecializedILi21ENS5_IJNS4_1CILi2EEENSA_ILi1EEESC_EEENS1_35KernelTmaWarpSpecializedCooperativeEEENS5_IJNSA_ILi256EEENSA_ILi80EEENSA_ILi16EEEEEENS_10bfloat16_tENS5_IJlSC_lEEESK_SL_NS4_8TiledMMAINS4_8MMA_AtomIJNS4_4SM904GMMA27MMA_64x16x16_F32BF16BF16_SSILNSP_5MajorE0ELSR_0ELNSP_7ScaleInE1ELSS_1EEEEEENS4_6LayoutISD_NS5_IJSC_NSA_ILi0EEESW_EEEEENS5_IJNS4_10UnderscoreESZ_SZ_EEEEENS4_13SM90_TMA_LOADENS4_14ComposedLayoutINS4_7SwizzleILi1ELi4ELi3EEENS4_18smem_ptr_flag_bitsILi16EEENSV_INS5_IJNSA_ILi8EEESI_EEENS5_IJSI_SC_EEEEEEEvNS4_8identityENS4_23SM90_TMA_LOAD_MULTICASTES1C_vS1D_EENS_8epilogue10collective6detail29Sm90TmaWarpSpecializedAdapterINS1H_15DefaultEpilogueISK_SL_SL_NS1G_6thread17LinearCombinationISK_Li1EffLNS1L_9ScaleType4KindE0ELNS_15FloatRoundStyleE2ESK_EENS1_15EpilogueDefaultEEEEEvvEEEEvNT_6ParamsE:
[----:B------:R-:W0:Y:S01]  /*0000*/  LDC R1, c[0x0][0x28] ;  /* 0x00000a00ff017b82 */ /* 0x000e220000000800 */
[----:B------:R-:W1:Y:S01]  /*0010*/  S2R R18, SR_TID.X ;  /* 0x0000000000127919 */ /* 0x000e620000002100 */
[----:B------:R-:W-:Y:S01]  /*0020*/  ELECT P0, URZ, PT ;  /* 0x00000000003f782f */ /* 0x000fe20003800000 */
[----:B------:R-:W-:Y:S01]  /*0030*/  BSSY B0, `(.L_x_0) ;  /* 0x000000f000007945 */ /* 0x000fe20003800000 */
[--C-:B-1----:R-:W-:Y:S02]  /*0040*/  SHF.R.U32.HI R0, RZ, 0x5, R18.reuse ;  /* 0x00000005ff007819 */ /* 0x102fe40000011612 */
[----:B------:R-:W-:-:S03]  /*0050*/  SHF.R.U32.HI R3, RZ, 0x7, R18 ;  /* 0x00000007ff037819 */ /* 0x000fc60000011612 */
[----:B------:R-:W1:Y:S04]  /*0060*/  SHFL.IDX PT, R2, R0, RZ, 0x1f ;  /* 0x00001fff00027589 */ /* 0x000e6800000e0000 */
[----:B------:R2:W3:Y:S01]  /*0070*/  SHFL.IDX PT, R5, R3, RZ, 0x1f ;  /* 0x00001fff03057589 */ /* 0x0004e200000e0000 */
[----:B-1----:R-:W-:-:S13]  /*0080*/  ISETP.NE.OR P0, PT, R2, RZ, !P0 ;  /* 0x000000ff0200720c */ /* 0x002fda0004705670 */
[----:B0-23--:R-:W-:Y:S05]  /*0090*/  @P0 BRA `(.L_x_1) ;  /* 0x0000000000200947 */ /* 0x00dfea0003800000 */
[----:B------:R-:W-:Y:S02]  /*00a0*/  ULDC.64 UR4, c[0x0][0x198] ;  /* 0x0000660000047ab9 */ /* 0x000fe40000000a00 */
[----:B------:R-:W-:Y:S02]  /*00b0*/  UIADD3 UR6, UP0, UR4, 0xf0, URZ ;  /* 0x000000f004067890 */ /* 0x000fe4000ff1e03f */
[----:B------:R-:W-:Y:S02]  /*00c0*/  UIADD3 UR4, UP1, UR4, 0x1f0, URZ ;  /* 0x000001f004047890 */ /* 0x000fe4000ff3e03f */
[----:B------:R-:W-:Y:S02]  /*00d0*/  UIADD3.X UR7, URZ, UR5, URZ, UP0, !UPT ;  /* 0x000000053f077290 */ /* 0x000fe400087fe43f */
[----:B------:R-:W-:-:S07]  /*00e0*/  UIADD3.X UR5, URZ, UR5, URZ, UP1, !UPT ;  /* 0x000000053f057290 */ /* 0x000fce0008ffe43f */
[----:B------:R0:W-:Y:S02]  /*00f0*/  UTMACCTL.PF [UR6] ;  /* 0x00000000060079b9 */ /* 0x0001e40008040000 */
[----:B------:R0:W-:Y:S02]  /*0100*/  UTMACCTL.PF [UR4] ;  /* 0x00000000040079b9 */ /* 0x0001e40008040000 */
[----:B0-----:R-:W-:Y:S01]  /*0110*/  NOP ;  /* 0x0000000000007918 */ /* 0x001fe20000000000 */
.L_x_1:
[----:B------:R-:W-:Y:S05]  /*0120*/  BSYNC B0 ;  /* 0x0000000000007941 */ /* 0x000fea0003800000 */
.L_x_0:
[----:B------:R-:W0:Y:S02]  /*0130*/  SHFL.IDX PT, R3, R0, RZ, 0x1f ;  /* 0x00001fff00037589 */ /* 0x000e2400000e0000 */
[----:B0-----:R-:W-:-:S13]  /*0140*/  ISETP.NE.AND P0, PT, R3, RZ, PT ;  /* 0x000000ff0300720c */ /* 0x001fda0003f05270 */
[----:B------:R-:W-:Y:S05]  /*0150*/  @P0 BRA `(.L_x_2) ;  /* 0x0000000000ec0947 */ /* 0x000fea0003800000 */
[----:B------:R-:W-:Y:S01]  /*0160*/  ELECT P0, URZ, PT ;  /* 0x00000000003f782f */ /* 0x000fe20003800000 */
[----:B------:R-:W-:-:S12]  /*0170*/  BSSY B0, `(.L_x_2) ;  /* 0x0000039000007945 */ /* 0x000fd80003800000 */
[----:B------:R-:W-:Y:S05]  /*0180*/  @!P0 BRA `(.L_x_3) ;  /* 0x0000000000dc8947 */ /* 0x000fea0003800000 */
[----:B------:R-:W0:Y:S01]  /*0190*/  S2UR UR8, SR_CgaCtaId ;  /* 0x00000000000879c3 */ /* 0x000e220000008800 */
[----:B------:R-:W-:Y:S01]  /*01a0*/  UMOV UR4, 0x400 ;  /* 0x0000040000047882 */ /* 0x000fe20000000000 */
[----:B------:R-:W-:Y:S01]  /*01b0*/  UMOV UR5, 0x1 ;  /* 0x0000000100057882 */ /* 0x000fe20000000000 */
[----:B------:R-:W-:Y:S02]  /*01c0*/  UMOV UR6, 0x4 ;  /* 0x0000000400067882 */ /* 0x000fe40000000000 */
[----:B------:R-:W-:-:S04]  /*01d0*/  UIADD3 UR6, -UR6, 0x100000, URZ ;  /* 0x0010000006067890 */ /* 0x000fc8000fffe13f */
[----:B------:R-:W-:Y:S02]  /*01e0*/  USHF.L.U32 UR7, UR6, 0xb, URZ ;  /* 0x0000000b06077899 */ /* 0x000fe4000800063f */
[----:B------:R-:W-:Y:S02]  /*01f0*/  USHF.L.U32 UR6, UR6, 0x1, URZ ;  /* 0x0000000106067899 */ /* 0x000fe4000800063f */
[----:B0-----:R-:W-:Y:S02]  /*0200*/  ULEA UR8, UR8, UR4, 0x18 ;  /* 0x0000000408087291 */ /* 0x001fe4000f8ec03f */
[----:B------:R-:W-:-:S04]  /*0210*/  UIADD3 UR4, -UR5, 0x100000, URZ ;  /* 0x0010000005047890 */ /* 0x000fc8000fffe13f */
[----:B------:R-:W-:Y:S02]  /*0220*/  USHF.L.U32 UR5, UR4, 0xb, URZ ;  /* 0x0000000b04057899 */ /* 0x000fe4000800063f */
[----:B------:R-:W-:Y:S01]  /*0230*/  USHF.L.U32 UR4, UR4, 0x1, URZ ;  /* 0x0000000104047899 */ /* 0x000fe2000800063f */
[----:B------:R-:W0:Y:S11]  /*0240*/  FENCE.VIEW.ASYNC.S ;  /* 0x00000000000073c6 */ /* 0x000e360000000000 */
[----:B0-----:R0:W1:Y:S01]  /*0250*/  SYNCS.EXCH.64 URZ, [UR8], UR4 ;  /* 0x00000004083f75b2 */ /* 0x0010620008000100 */
[----:B------:R0:W2:Y:S01]  /*0260*/  SYNCS.EXCH.64 URZ, [UR8+0xa8], UR6 ;  /* 0x0000a806083f75b2 */ /* 0x0000a20008000100 */
[----:B------:R0:W3:Y:S01]  /*0270*/  SYNCS.EXCH.64 URZ, [UR8+0x8], UR4 ;  /* 0x00000804083f75b2 */ /* 0x0000e20008000100 */
[----:B------:R0:W4:Y:S01]  /*0280*/  SYNCS.EXCH.64 URZ, [UR8+0xb0], UR6 ;  /* 0x0000b006083f75b2 */ /* 0x0001220008000100 */
[----:B------:R0:W0:Y:S01]  /*0290*/  SYNCS.EXCH.64 URZ, [UR8+0x10], UR4 ;  /* 0x00001004083f75b2 */ /* 0x0000220008000100 */
        /* <DEDUP_REMOVED lines=37> */
[----:B-1234-:R-:W-:Y:S01]  /*04f0*/  NOP ;  /* 0x0000000000007918 */ /* 0x01efe20000000000 */
.L_x_3:
[----:B0-----:R-:W-:Y:S05]  /*0500*/  BSYNC B0 ;  /* 0x0000000000007941 */ /* 0x001fea0003800000 */
.L_x_2:
[----:B------:R-:W-:Y:S01]  /*0510*/  SHF.R.S32.HI R7, RZ, 0x1f, R18 ;  /* 0x0000001fff077819 */ /* 0x000fe20000011412 */
[----:B------:R-:W0:Y:S01]  /*0520*/  SHFL.IDX PT, R0, R0, RZ, 0x1f ;  /* 0x00001fff00007589 */ /* 0x000e2200000e0000 */
[----:B------:R-:W1:Y:S01]  /*0530*/  S2UR UR8, SR_CTAID.X ;  /* 0x00000000000879c3 */ /* 0x000e620000002500 */
[----:B------:R-:W-:Y:S02]  /*0540*/  ELECT P0, URZ, PT ;  /* 0x00000000003f782f */ /* 0x000fe40003800000 */
[----:B------:R-:W-:Y:S01]  /*0550*/  LEA.HI R7, R7, R18, RZ, 0x7 ;  /* 0x0000001207077211 */ /* 0x000fe200078f38ff */
[----:B------:R-:W2:Y:S01]  /*0560*/  S2R R4, SR_CTAID.Y ;  /* 0x0000000000047919 */ /* 0x000ea20000002600 */
[----:B------:R-:W-:Y:S01]  /*0570*/  SHF.R.S32.HI R8, RZ, 0x1f, R3 ;  /* 0x0000001fff087819 */ /* 0x000fe20000011403 */
[----:B------:R-:W-:Y:S01]  /*0580*/  ULDC UR4, c[0x0][0x150] ;  /* 0x0000540000047ab9 */ /* 0x000fe20000000800 */
[----:B------:R-:W-:Y:S01]  /*0590*/  LOP3.LUT R7, R7, 0xffffff80, RZ, 0xc0, !PT ;  /* 0xffffff8007077812 */ /* 0x000fe200078ec0ff */
[----:B------:R-:W-:Y:S01]  /*05a0*/  NOP ;  /* 0x0000000000007918 */ /* 0x000fe20000000000 */
[----:B------:R-:W-:Y:S01]  /*05b0*/  LEA.HI R8, R8, R3, RZ, 0x2 ;  /* 0x0000000308087211 */ /* 0x000fe200078f10ff */
[----:B------:R-:W3:Y:S01]  /*05c0*/  LDC R10, c[0x0][0x144] ;  /* 0x00005100ff0a7b82 */ /* 0x000ee20000000800 */
[----:B------:R-:W-:Y:S01]  /*05d0*/  NOP ;  /* 0x0000000000007918 */ /* 0x000fe20000000000 */
[----:B------:R-:W-:Y:S01]  /*05e0*/  IMAD.IADD R6, R18, 0x1, -R7 ;  /* 0x0000000112067824 */ /* 0x000fe200078e0a07 */
[----:B------:R-:W-:Y:S01]  /*05f0*/  LOP3.LUT R8, R8, 0x3ffffffc, RZ, 0xc0, !PT ;  /* 0x3ffffffc08087812 */ /* 0x000fe200078ec0ff */
[----:B------:R-:W-:Y:S01]  /*0600*/  IMAD.MOV.U32 R23, RZ, RZ, 0x1 ;  /* 0x00000001ff177424 */ /* 0x000fe200078e00ff */
[----:B------:R-:W-:-:S02]  /*0610*/  ISETP.NE.AND P3, PT, R5, RZ, PT ;  /* 0x000000ff0500720c */ /* 0x000fc40003f65270 */
[----:B------:R-:W-:Y:S01]  /*0620*/  SHF.R.S32.HI R7, RZ, 0x1f, R6 ;  /* 0x0000001fff077819 */ /* 0x000fe20000011406 */
[----:B------:R-:W-:Y:S01]  /*0630*/  IMAD.IADD R8, R3, 0x1, -R8 ;  /* 0x0000000103087824 */ /* 0x000fe200078e0a08 */
[----:B------:R-:W4:Y:S02]  /*0640*/  LDC R13, c[0x0][0x140] ;  /* 0x00005000ff0d7b82 */ /* 0x000f240000000800 */
[----:B------:R-:W-:Y:S02]  /*0650*/  LEA.HI R7, R7, R6, RZ, 0x3 ;  /* 0x0000000607077211 */ /* 0x000fe400078f18ff */
[----:B0-----:R-:W-:Y:S02]  /*0660*/  ISETP.NE.OR P0, PT, R0, RZ, !P0 ;  /* 0x000000ff0000720c */ /* 0x001fe40004705670 */
[--C-:B------:R-:W-:Y:S02]  /*0670*/  SHF.R.S32.HI R0, RZ, 0x3, R7.reuse ;  /* 0x00000003ff007819 */ /* 0x100fe40000011407 */
[----:B------:R-:W-:-:S02]  /*0680*/  SHF.R.S32.HI R7, RZ, 0x1f, R7 ;  /* 0x0000001fff077819 */ /* 0x000fc40000011407 */
[----:B-1----:R-:W-:Y:S02]  /*0690*/  I2FP.F32.U32 R9, UR8 ;  /* 0x0000000800097c45 */ /* 0x002fe40008201000 */
[----:B------:R-:W-:-:S03]  /*06a0*/  LEA.HI R7, R7, R0, RZ, 0x2 ;  /* 0x0000000007077211 */ /* 0x000fc600078f10ff */
[----:B------:R-:W-:Y:S01]  /*06b0*/  FMUL R9, R9, UR4 ;  /* 0x0000000409097c20 */ /* 0x000fe20008400000 */
[----:B------:R-:W-:Y:S01]  /*06c0*/  LOP3.LUT R7, R7, 0xfffffffc, RZ, 0xc0, !PT ;  /* 0xfffffffc07077812 */ /* 0x000fe200078ec0ff */
[----:B------:R-:W-:Y:S01]  /*06d0*/  VOTEU.ALL UP0, P0 ;  /* 0x00000000003f7886 */ /* 0x000fe20000000000 */
[----:B--2---:R-:W-:Y:S01]  /*06e0*/  I2FP.F32.U32 R3, R4 ;  /* 0x0000000400037245 */ /* 0x004fe20000201000 */
[----:B------:R-:W-:Y:S01]  /*06f0*/  ULDC UR4, c[0x0][0x154] ;  /* 0x0000550000047ab9 */ /* 0x000fe20000000800 */
[----:B------:R-:W-:Y:S01]  /*0700*/  VOTEU.ALL UP1, P0 ;  /* 0x00000000003f7886 */ /* 0x000fe20000020000 */
[----:B------:R-:W0:Y:S01]  /*0710*/  F2I.U32.TRUNC.NTZ R9, R9 ;  /* 0x0000000900097305 */ /* 0x000e22000020f000 */
[----:B------:R-:W-:Y:S01]  /*0720*/  IMAD.IADD R7, R0, 0x1, -R7 ;  /* 0x0000000100077824 */ /* 0x000fe200078e0a07 */
[----:B------:R-:W1:Y:S01]  /*0730*/  @!UP0 S2UR UR7, SR_CgaCtaId ;  /* 0x00000000000789c3 */ /* 0x000e620000008800 */
[----:B------:R-:W-:Y:S01]  /*0740*/  FMUL R12, R3, UR4 ;  /* 0x00000004030c7c20 */ /* 0x000fe20008400000 */
[----:B------:R-:W-:Y:S01]  /*0750*/  UMOV UR4, 0x20 ;  /* 0x0000002000047882 */ /* 0x000fe20000000000 */
[----:B------:R-:W-:Y:S01]  /*0760*/  IMAD R8, R8, 0x4, R7 ;  /* 0x0000000408087824 */ /* 0x000fe200078e0207 */
[----:B------:R-:W-:Y:S01]  /*0770*/  @!UP0 UMOV UR6, 0x400 ;  /* 0x0000040000068882 */ /* 0x000fe20000000000 */
[----:B------:R-:W-:-:S04]  /*0780*/  @!UP0 UIADD3 UR4, -UR4, 0x100000, URZ ;  /* 0x0010000004048890 */ /* 0x000fc8000fffe13f */
[----:B------:R-:W-:Y:S02]  /*0790*/  @!UP0 USHF.L.U32 UR5, UR4, 0xb, URZ ;  /* 0x0000000b04058899 */ /* 0x000fe4000800063f */
[----:B------:R-:W-:Y:S01]  /*07a0*/  @!UP0 USHF.L.U32 UR4, UR4, 0x1, URZ ;  /* 0x0000000104048899 */ /* 0x000fe2000800063f */
[----:B----4-:R-:W-:Y:S01]  /*07b0*/  ISETP.EQ.U32.AND P2, PT, R13, 0x1, PT ;  /* 0x000000010d00780c */ /* 0x010fe20003f42070 */
[----:B------:R-:W2:Y:S01]  /*07c0*/  F2I.U32.TRUNC.NTZ R12, R12 ;  /* 0x0000000c000c7305 */ /* 0x000ea2000020f000 */
[----:B------:R-:W-:Y:S01]  /*07d0*/  LEA.HI R0, R8, R8, RZ, 0x1 ;  /* 0x0000000808007211 */ /* 0x000fe200078f08ff */
[----:B------:R-:W4:Y:S03]  /*07e0*/  LDC R7, c[0x0][0x148] ;  /* 0x00005200ff077b82 */ /* 0x000f260000000800 */
[----:B------:R-:W-:Y:S01]  /*07f0*/  LOP3.LUT R11, R0, 0xfffffffe, RZ, 0xc0, !PT ;  /* 0xfffffffe000b7812 */ /* 0x000fe200078ec0ff */
[----:B0-----:R-:W-:Y:S01]  /*0800*/  IMAD.MOV R15, RZ, RZ, -R9 ;  /* 0x000000ffff0f7224 */ /* 0x001fe200078e0a09 */
[----:B------:R-:W-:-:S03]  /*0810*/  SHF.R.S32.HI R9, RZ, 0x1f, R2 ;  /* 0x0000001fff097819 */ /* 0x000fc60000011402 */
[----:B---3--:R-:W-:Y:S01]  /*0820*/  IMAD R3, R10, R15, UR8 ;  /* 0x000000080a037e24 */ /* 0x008fe2000f8e020f */
[----:B------:R-:W-:Y:S01]  /*0830*/  LEA.HI R9, R9, R2, RZ, 0x2 ;  /* 0x0000000209097211 */ /* 0x000fe200078f10ff */
[C---:B------:R-:W-:Y:S02]  /*0840*/  IMAD.IADD R0, R8.reuse, 0x1, -R11 ;  /* 0x0000000108007824 */ /* 0x040fe400078e0a0b */
[----:B------:R-:W-:Y:S01]  /*0850*/  IMAD.SHL.U32 R11, R8, 0x4, RZ ;  /* 0x00000004080b7824 */ /* 0x000fe200078e00ff */
[----:B------:R-:W-:Y:S01]  /*0860*/  LOP3.LUT R9, R9, 0xfffffffc, RZ, 0xc0, !PT ;  /* 0xfffffffc09097812 */ /* 0x000fe200078ec0ff */
[----:B--2---:R-:W-:Y:S01]  /*0870*/  IMAD.MOV R21, RZ, RZ, -R12 ;  /* 0x000000ffff157224 */ /* 0x004fe200078e0a0c */
[----:B------:R-:W-:Y:S01]  /*0880*/  ISETP.NE.AND P4, PT, R0, R3, PT ;  /* 0x000000030000720c */ /* 0x000fe20003f85270 */
[----:B-1----:R-:W-:Y:S01]  /*0890*/  @!UP0 ULEA UR6, UR7, UR6, 0x18 ;  /* 0x0000000607068291 */ /* 0x002fe2000f8ec03f */
[----:B------:R-:W-:Y:S01]  /*08a0*/  LOP3.LUT R22, R8, 0xc, R11, 0x78, !PT ;  /* 0x0000000c08167812 */ /* 0x000fe200078e780b */
[----:B------:R-:W-:Y:S01]  /*08b0*/  IMAD.IADD R0, R2, 0x1, -R9 ;  /* 0x0000000102007824 */ /* 0x000fe200078e0a09 */
[----:B------:R-:W-:Y:S01]  /*08c0*/  VOTEU.ALL UP0, P0 ;  /* 0x00000000003f7886 */ /* 0x000fe20000000000 */
[----:B------:R-:W-:Y:S01]  /*08d0*/  LOP3.LUT P0, RZ, R6, 0x7, RZ, 0xc0, !PT ;  /* 0x0000000706ff7812 */ /* 0x000fe2000780c0ff */
[----:B------:R-:W-:-:S02]  /*08e0*/  VIADD R6, R5, 0xffffffff ;  /* 0xffffffff05067836 */ /* 0x000fc40000000000 */
[----:B------:R-:W-:Y:S01]  /*08f0*/  ISETP.NE.AND P1, PT, R0, 0x3, PT ;  /* 0x000000030000780c */ /* 0x000fe20003f25270 */
[----:B----4-:R-:W-:Y:S01]  /*0900*/  IMAD R9, R7, R21, R4 ;  /* 0x0000001507097224 */ /* 0x010fe200078e0204 */
[----:B------:R-:W-:Y:S02]  /*0910*/  ISETP.LT.U32.AND P0, PT, R22, 0x2, !P0 ;  /* 0x000000021600780c */ /* 0x000fe40004701070 */
[----:B------:R-:W-:Y:S01]  /*0920*/  ISETP.EQ.OR P1, PT, R0, RZ, !P1 ;  /* 0x000000ff0000720c */ /* 0x000fe20004f22670 */
[----:B------:R-:W0:Y:S02]  /*0930*/  FENCE.VIEW.ASYNC.S ;  /* 0x00000000000073c6 */ /* 0x000e240000000000 */
[----:B0-----:R0:W1:Y:S01]  /*0940*/  @!UP0 SYNCS.EXCH.64 URZ, [UR6+0x160], UR4 ;  /* 0x00016004063f85b2 */ /* 0x0010620008000100 */
[----:B------:R-:W-:Y:S02]  /*0950*/  @P4 LEA.HI R2, R22, R22, RZ, 0x1 ;  /* 0x0000001616024211 */ /* 0x000fe400078f08ff */
[----:B------:R-:W-:-:S02]  /*0960*/  ISETP.EQ.AND P1, PT, R5, RZ, P1 ;  /* 0x000000ff0500720c */ /* 0x000fc40000f22270 */
[----:B------:R-:W-:Y:S02]  /*0970*/  @P4 SHF.R.S32.HI R2, RZ, 0x1, R2 ;  /* 0x00000001ff024819 */ /* 0x000fe40000011402 */
[----:B------:R-:W-:Y:S02]  /*0980*/  ISETP.GE.U32.AND P6, PT, R6, 0x2, PT ;  /* 0x000000020600780c */ /* 0x000fe40003fc6070 */
[----:B------:R-:W-:Y:S02]  /*0990*/  @P4 ISETP.NE.AND P5, PT, R2, R9, PT ;  /* 0x000000090200420c */ /* 0x000fe40003fa5270 */
[----:B------:R-:W-:Y:S02]  /*09a0*/  SEL R2, RZ, 0x1, !P0 ;  /* 0x00000001ff027807 */ /* 0x000fe40004000000 */
[----:B------:R-:W-:Y:S02]  /*09b0*/  @P4 SEL R23, RZ, 0x1, P5 ;  /* 0x00000001ff174807 */ /* 0x000fe40002800000 */
[----:B------:R-:W-:Y:S01]  /*09c0*/  SEL R19, RZ, 0x1, !P1 ;  /* 0x00000001ff137807 */ /* 0x000fe20004800000 */
[----:B------:R0:W2:Y:S01]  /*09d0*/  @!UP1 SYNCS.EXCH.64 URZ, [UR6+0x168], UR4 ;  /* 0x00016804063f95b2 */ /* 0x0000a20008000100 */
[----:B------:R-:W-:Y:S01]  /*09e0*/  LOP3.LUT R23, R23, R2, RZ, 0xc0, !PT ;  /* 0x0000000217177212 */ /* 0x000fe200078ec0ff */
[----:B------:R-:W-:Y:S01]  /*09f0*/  NOP ;  /* 0x0000000000007918 */ /* 0x000fe20000000000 */
[----:B------:R-:W-:Y:S01]  /*0a00*/  SEL R19, R19, 0x2, P6 ;  /* 0x0000000213137807 */ /* 0x000fe20003000000 */
[----:B------:R-:W-:Y:S06]  /*0a10*/  @!P2 BRA `(.L_x_4) ;  /* 0x000000000008a947 */ /* 0x000fec0003800000 */
[----:B-12---:R-:W-:Y:S01]  /*0a20*/  UCGABAR_ARV ;  /* 0x00000000000079c7 */ /* 0x006fe20008000000 */
[----:B------:R-:W-:Y:S05]  /*0a30*/  BRA `(.L_x_5) ;  /* 0x0000000000047947 */ /* 0x000fea0003800000 */
.L_x_4:
[----:B-12---:R-:W-:Y:S01]  /*0a40*/  NOP ;  /* 0x0000000000007918 */ /* 0x006fe20000000000 */
.L_x_5:
[----:B------:R-:W1:Y:S01]  /*0a50*/  LDC R2, c[0x0][0x65c] ;  /* 0x00019700ff027b82 */ /* 0x000e620000000800 */
[----:B------:R-:W-:Y:S02]  /*0a60*/  IMAD.U32 R8, RZ, RZ, UR8 ;  /* 0x00000008ff087e24 */ /* 0x000fe4000f8e00ff */
[----:B------:R-:W-:Y:S01]  /*0a70*/  IMAD.MOV.U32 R9, RZ, RZ, RZ ;  /* 0x000000ffff097224 */ /* 0x000fe200078e00ff */
[----:B-1----:R-:W-:-:S04]  /*0a80*/  ISETP.NE.AND P1, PT, R2, 0x1, PT ;  /* 0x000000010200780c */ /* 0x002fc80003f25270 */
[----:B------:R-:W-:-:S09]  /*0a90*/  P2R R5, PR, RZ, 0x2 ;  /* 0x00000002ff057803 */ /* 0x000fd20000000000 */
[----:B------:R-:W1:Y:S01]  /*0aa0*/  @P1 LDC R17, c[0x0][0x10] ;  /* 0x00000400ff111b82 */ /* 0x000e620000000800 */
[----:B------:R-:W-:Y:S02]  /*0ab0*/  @P1 IMAD.MOV.U32 R5, RZ, RZ, RZ ;  /* 0x000000ffff051224 */ /* 0x000fe400078e00ff */
[----:B------:R-:W-:-:S05]  /*0ac0*/  @P1 IMAD.MOV.U32 R13, RZ, RZ, RZ ;  /* 0x000000ffff0d1224 */ /* 0x000fca00078e00ff */
[----:B------:R-:W2:Y:S01]  /*0ad0*/  @!P1 LDC R11, c[0x0][0xc] ;  /* 0x00000300ff0b9b82 */ /* 0x000ea20000000800 */
[----:B-1----:R-:W-:-:S04]  /*0ae0*/  @P1 IMAD.WIDE.U32 R16, R17, UR8, R4 ;  /* 0x0000000811101c25 */ /* 0x002fc8000f8e0004 */
[----:B------:R-:W-:Y:S02]  /*0af0*/  @P1 IMAD.IADD R17, R17, 0x1, R13 ;  /* 0x0000000111111824 */ /* 0x000fe400078e020d */
[----:B--2---:R-:W-:-:S04]  /*0b00*/  @!P1 IMAD.WIDE.U32 R8, R4, R11, R8 ;  /* 0x0000000b04089225 */ /* 0x004fc800078e0008 */
[----:B------:R-:W-:Y:S02]  /*0b10*/  @!P1 IMAD.MOV.U32 R16, RZ, RZ, R8 ;  /* 0x000000ffff109224 */ /* 0x000fe400078e0008 */
[----:B------:R-:W-:Y:S01]  /*0b20*/  @!P1 IMAD.MOV.U32 R17, RZ, RZ, R9 ;  /* 0x000000ffff119224 */ /* 0x000fe200078e0009 */
[----:B------:R-:W-:Y:S06]  /*0b30*/  @!P2 BRA `(.L_x_6) ;  /* 0x00000000000ca947 */ /* 0x000fec0003800000 */
[----:B------:R-:W-:Y:S01]  /*0b40*/  UCGABAR_WAIT ;  /* 0x0000000000007dc7 */ /* 0x000fe20008000000 */
[----:B------:R-:W-:Y:S01]  /*0b50*/  CCTL.IVALL ;  /* 0x00000000ff00798f */ /* 0x000fe20002000000 */
[----:B------:R-:W-:Y:S05]  /*0b60*/  BRA `(.L_x_7) ;  /* 0x0000000000047947 */ /* 0x000fea0003800000 */
.L_x_6:
[----:B------:R-:W-:Y:S06]  /*0b70*/  BAR.SYNC.DEFER_BLOCKING 0x0 ;  /* 0x0000000000007b1d */ /* 0x000fec0000010000 */
.L_x_7:
[----:B------:R-:W-:Y:S05]  /*0b80*/  @!P3 BRA `(.L_x_8) ;  /* 0x00000070004cb947 */ /* 0x000fea0003800000 */
[----:B------:R-:W-:-:S13]  /*0b90*/  ISETP.GT.U32.AND P0, PT, R6, 0x1, PT ;  /* 0x000000010600780c */ /* 0x000fda0003f04070 */
[----:B0-----:R-:W-:Y:S05]  /*0ba0*/  @P0 EXIT ;  /* 0x000000000000094d */ /* 0x001fea0003800000 */
[----:B------:R-:W-:Y:S01]  /*0bb0*/  ULDC.64 UR4, c[0x0][0x650] ;  /* 0x0001940000047ab9 */ /* 0x000fe20000000a00 */
[----:B------:R-:W-:Y:S01]  /*0bc0*/  PRMT R0, RZ, 0x7610, R0 ;  /* 0x00007610ff007816 */ /* 0x000fe20000000000 */
[----:B------:R-:W-:Y:S01]  /*0bd0*/  IMAD.MOV.U32 R107, RZ, RZ, -0x1 ;  /* 0xffffffffff6b7424 */ /* 0x000fe200078e00ff */
[----:B------:R-:W-:Y:S01]  /*0be0*/  ISETP.GE.U32.AND P0, PT, R16, UR4, PT ;  /* 0x0000000410007c0c */ /* 0x000fe2000bf06070 */
[----:B------:R-:W-:Y:S02]  /*0bf0*/  IMAD.MOV.U32 R108, RZ, RZ, -0x1 ;  /* 0xffffffffff6c7424 */ /* 0x000fe400078e00ff */
[----:B------:R-:W-:Y:S01]  /*0c00*/  IMAD.MOV.U32 R105, RZ, RZ, -0x1 ;  /* 0xffffffffff697424 */ /* 0x000fe200078e00ff */
[----:B------:R-:W-:-:S13]  /*0c10*/  ISETP.GE.U32.AND.EX P0, PT, R17, UR5, PT, P0 ;  /* 0x0000000511007c0c */ /* 0x000fda000bf06100 */
[----:B------:R-:W-:Y:S05]  /*0c20*/  @P0 BRA `(.L_x_9) ;  /* 0x0000000400280947 */ /* 0x000fea0003800000 */
[----:B------:R-:W0:Y:S01]  /*0c30*/  LDC.64 R24, c[0x0][0x628] ;  /* 0x00018a00ff187b82 */ /* 0x000e220000000a00 */
[----:B------:R-:W-:Y:S02]  /*0c40*/  IMAD.MOV.U32 R8, RZ, RZ, R16 ;  /* 0x000000ffff087224 */ /* 0x000fe400078e0010 */
[----:B------:R-:W-:-:S05]  /*0c50*/  IMAD.MOV.U32 R9, RZ, RZ, R17 ;  /* 0x000000ffff097224 */ /* 0x000fca00078e0011 */
[----:B------:R-:W1:Y:S08]  /*0c60*/  LDC R0, c[0x0][0x630] ;  /* 0x00018c00ff007b82 */ /* 0x000e700000000800 */
[----:B------:R-:W2:Y:S01]  /*0c70*/  LDC.64 R26, c[0x0][0x620] ;  /* 0x00018800ff1a7b82 */ /* 0x000ea20000000a00 */
[----:B0-----:R-:W-:-:S04]  /*0c80*/  ISETP.NE.U32.AND P0, PT, R24, RZ, PT ;  /* 0x000000ff1800720c */ /* 0x001fc80003f05070 */
[----:B------:R-:W-:-:S13]  /*0c90*/  ISETP.NE.AND.EX P0, PT, R25, RZ, PT, P0 ;  /* 0x000000ff1900720c */ /* 0x000fda0003f05300 */
[----:B-12---:R-:W-:Y:S05]  /*0ca0*/  @!P0 BRA `(.L_x_10) ;  /* 0x0000000000288947 */ /* 0x006fea0003800000 */
[----:B------:R-:W0:Y:S02]  /*0cb0*/  LDC R13, c[0x0][0x634] ;  /* 0x00018d00ff0d7b82 */ /* 0x000e240000000800 */
[----:B0-----:R-:W-:-:S05]  /*0cc0*/  IADD3 R13, P0, R16, R13, RZ ;  /* 0x0000000d100d7210 */ /* 0x001fca0007f1e0ff */
[----:B------:R-:W-:-:S04]  /*0cd0*/  IMAD.X R15, RZ, RZ, R17, P0 ;  /* 0x000000ffff0f7224 */ /* 0x000fc800000e0611 */
[----:B------:R-:W-:-:S04]  /*0ce0*/  IMAD.WIDE.U32 R8, R15, R24, RZ ;  /* 0x000000180f087225 */ /* 0x000fc800078e00ff */
[----:B------:R-:W-:-:S04]  /*0cf0*/  IMAD.WIDE.U32 R10, P0, R13, R25, R8 ;  /* 0x000000190d0a7225 */ /* 0x000fc80007800008 */
[----:B------:R-:W-:-:S04]  /*0d00*/  IMAD.WIDE.U32 R8, R13, R24, RZ ;  /* 0x000000180d087225 */ /* 0x000fc800078e00ff */
[----:B------:R-:W-:Y:S01]  /*0d10*/  IMAD.X R13, RZ, RZ, RZ, P0 ;  /* 0x000000ffff0d7224 */ /* 0x000fe200000e06ff */
[----:B------:R-:W-:Y:S01]  /*0d20*/  IADD3 RZ, P0, R9, R10, RZ ;  /* 0x0000000a09ff7210 */ /* 0x000fe20007f1e0ff */
[----:B------:R-:W-:-:S04]  /*0d30*/  IMAD.MOV.U32 R12, RZ, RZ, R11 ;  /* 0x000000ffff0c7224 */ /* 0x000fc800078e000b */
[----:B------:R-:W-:-:S08]  /*0d40*/  IMAD.WIDE.U32.X R8, R15, R25, R12, P0 ;  /* 0x000000190f087225 */ /* 0x000fd000000e040c */
.L_x_10:
[----:B------:R-:W0:Y:S01]  /*0d50*/  LDC.64 R24, c[0x0][0x640] ;  /* 0x00019000ff187b82 */ /* 0x000e220000000a00 */
[-CC-:B------:R-:W-:Y:S01]  /*0d60*/  SHF.R.U64 R105, R8, R0.reuse, R9.reuse ;  /* 0x0000000008697219 */ /* 0x180fe20000001209 */
[----:B------:R-:W-:Y:S01]  /*0d70*/  IMAD R30, R7, R21, R4 ;  /* 0x00000015071e7224 */ /* 0x000fe200078e0204 */
[----:B------:R-:W-:Y:S01]  /*0d80*/  SHF.R.U32.HI R0, RZ, R0, R9 ;  /* 0x00000000ff007219 */ /* 0x000fe20000011609 */
[----:B------:R-:W-:Y:S01]  /*0d90*/  IMAD.MOV.U32 R21, RZ, RZ, 0x1 ;  /* 0x00000001ff157424 */ /* 0x000fe200078e00ff */
[----:B------:R-:W-:-:S03]  /*0da0*/  IADD3 R5, P0, RZ, -R105, RZ ;  /* 0x80000069ff057210 */ /* 0x000fc60007f1e0ff */
[----:B------:R-:W1:Y:S02]  /*0db0*/  LDC R6, c[0x0][0x618] ;  /* 0x00018600ff067b82 */ /* 0x000e640000000800 */
[----:B------:R-:W-:-:S04]  /*0dc0*/  IMAD.X R9, RZ, RZ, ~R0, P0 ;  /* 0x000000ffff097224 */ /* 0x000fc800000e0e00 */
[-C--:B------:R-:W-:Y:S02]  /*0dd0*/  IMAD R0, R9, R26.reuse, RZ ;  /* 0x0000001a09007224 */ /* 0x080fe400078e02ff */
[----:B------:R-:W2:Y:S01]  /*0de0*/  LDC R11, c[0x0][0x608] ;  /* 0x00018200ff0b7b82 */ /* 0x000ea20000000800 */
[----:B------:R-:W-:-:S04]  /*0df0*/  IMAD.WIDE.U32 R8, R5, R26, R16 ;  /* 0x0000001a05087225 */ /* 0x000fc800078e0010 */
[----:B------:R-:W-:-:S03]  /*0e00*/  IMAD R5, R5, R27, R0 ;  /* 0x0000001b05057224 */ /* 0x000fc600078e0200 */
[----:B------:R-:W3:Y:S01]  /*0e10*/  LDC R12, c[0x0][0x658] ;  /* 0x00019600ff0c7b82 */ /* 0x000ee20000000800 */
[----:B0-----:R-:W-:Y:S01]  /*0e20*/  ISETP.NE.U32.AND P0, PT, R24, RZ, PT ;  /* 0x000000ff1800720c */ /* 0x001fe20003f05070 */
[----:B------:R-:W-:Y:S02]  /*0e30*/  IMAD.IADD R5, R9, 0x1, R5 ;  /* 0x0000000109057824 */ /* 0x000fe400078e0205 */
[----:B------:R-:W-:Y:S01]  /*0e40*/  IMAD.MOV.U32 R9, RZ, RZ, -0x1 ;  /* 0xffffffffff097424 */ /* 0x000fe200078e00ff */
[----:B------:R-:W-:-:S03]  /*0e50*/  ISETP.NE.AND.EX P0, PT, R25, RZ, PT, P0 ;  /* 0x000000ff1900720c */ /* 0x000fc60003f05300 */
[----:B------:R-:W0:Y:S01]  /*0e60*/  LDC R15, c[0x0][0x600] ;  /* 0x00018000ff0f7b82 */ /* 0x000e220000000800 */
[-CC-:B-1----:R-:W-:Y:S02]  /*0e70*/  SHF.R.U64 R13, R8, R6.reuse, R5.reuse ;  /* 0x00000006080d7219 */ /* 0x182fe40000001205 */
[----:B------:R-:W-:-:S05]  /*0e80*/  SHF.R.U32.HI R0, RZ, R6, R5 ;  /* 0x00000006ff007219 */ /* 0x000fca0000011605 */
[----:B------:R-:W1:Y:S01]  /*0e90*/  LDC R14, c[0x0][0x648] ;  /* 0x00019200ff0e7b82 */ /* 0x000e620000000800 */
[-CC-:B--2---:R-:W-:Y:S02]  /*0ea0*/  SHF.R.U64 R27, R13, R11.reuse, R0.reuse ;  /* 0x0000000b0d1b7219 */ /* 0x184fe40000001200 */
[----:B------:R-:W-:-:S05]  /*0eb0*/  SHF.R.U32.HI R5, RZ, R11, R0 ;  /* 0x0000000bff057219 */ /* 0x000fca0000011600 */
[----:B------:R-:W2:Y:S01]  /*0ec0*/  LDC R20, c[0x0][0x638] ;  /* 0x00018e00ff147b82 */ /* 0x000ea20000000800 */
[-CC-:B---3--:R-:W-:Y:S02]  /*0ed0*/  SHF.R.U64 R28, R27, R12.reuse, R5.reuse ;  /* 0x0000000c1b1c7219 */ /* 0x188fe40000001205 */
[-C--:B------:R-:W-:Y:S02]  /*0ee0*/  SHF.L.U32 R0, R9, R12.reuse, RZ ;  /* 0x0000000c09007219 */ /* 0x080fe400000006ff */
[----:B------:R-:W-:Y:S01]  /*0ef0*/  SHF.R.U32.HI R5, RZ, R12, R5 ;  /* 0x0000000cff057219 */ /* 0x000fe20000011605 */
[----:B------:R-:W-:Y:S01]  /*0f00*/  IMAD.MOV.U32 R4, RZ, RZ, R28 ;  /* 0x000000ffff047224 */ /* 0x000fe200078e001c */
[----:B------:R-:W-:Y:S01]  /*0f10*/  LOP3.LUT R10, RZ, R0, RZ, 0x33, !PT ;  /* 0x00000000ff0a7212 */ /* 0x000fe200078e33ff */
[----:B------:R-:W3:Y:S01]  /*0f20*/  LDC R26, c[0x0][0x610] ;  /* 0x00018400ff1a7b82 */ /* 0x000ee20000000800 */
[----:B------:R-:W-:Y:S05]  /*0f30*/  @!P0 BRA `(.L_x_11) ;  /* 0x0000000000288947 */ /* 0x000fea0003800000 */
[----:B------:R-:W4:Y:S02]  /*0f40*/  LDC R9, c[0x0][0x64c] ;  /* 0x00019300ff097b82 */ /* 0x000f240000000800 */
[----:B----4-:R-:W-:-:S05]  /*0f50*/  IADD3 R9, P0, R28, R9, RZ ;  /* 0x000000091c097210 */ /* 0x010fca0007f1e0ff */
        /* <DEDUP_REMOVED lines=8> */
.L_x_11:
[----:B-1----:R-:W-:Y:S01]  /*0fe0*/  SHF.R.U64 R4, R4, R14, R5 ;  /* 0x0000000e04047219 */ /* 0x002fe20000001205 */
[----:B0-----:R-:W-:Y:S01]  /*0ff0*/  VIADD R6, R15, 0xffffffff ;  /* 0xffffffff0f067836 */ /* 0x001fe20000000000 */
[----:B------:R-:W-:Y:S02]  /*1000*/  SHF.L.U32 R0, R21, R12, RZ ;  /* 0x0000000c15007219 */ /* 0x000fe400000006ff */
[----:B------:R-:W-:Y:S01]  /*1010*/  LOP3.LUT R5, R27, R10, RZ, 0xc0, !PT ;  /* 0x0000000a1b057212 */ /* 0x000fe200078ec0ff */
[----:B------:R-:W-:Y:S01]  /*1020*/  IMAD.MOV R7, RZ, RZ, -R4 ;  /* 0x000000ffff077224 */ /* 0x000fe200078e0a04 */
[----:B------:R-:W-:Y:S02]  /*1030*/  SEL R3, R3, R30, !P1 ;  /* 0x0000001e03037207 */ /* 0x000fe40004800000 */
[----:B------:R-:W-:Y:S01]  /*1040*/  LOP3.LUT R6, R13, R6, RZ, 0xc0, !PT ;  /* 0x000000060d067212 */ /* 0x000fe200078ec0ff */
[----:B------:R-:W-:Y:S02]  /*1050*/  IMAD R4, R0, R4, R5 ;  /* 0x0000000400047224 */ /* 0x000fe400078e0205 */
[----:B--2---:R-:W-:-:S02]  /*1060*/  IMAD R0, R7, R20, R28 ;  /* 0x0000001407007224 */ /* 0x004fc400078e021c */
[----:B---3--:R-:W-:Y:S02]  /*1070*/  IMAD R3, R4, R26, R3 ;  /* 0x0000001a04037224 */ /* 0x008fe400078e0203 */
[----:B------:R-:W-:Y:S02]  /*1080*/  IMAD.MOV.U32 R5, RZ, RZ, 0x1 ;  /* 0x00000001ff057424 */ /* 0x000fe400078e00ff */
[----:B------:R-:W-:-:S03]  /*1090*/  IMAD R4, R0, R15, R6 ;  /* 0x0000000f00047224 */ /* 0x000fc600078e0206 */
[----:B------:R-:W-:Y:S02]  /*10a0*/  PRMT R0, R5, 0x7610, R0 ;  /* 0x0000761005007816 */ /* 0x000fe40000000000 */
[----:B------:R-:W-:Y:S02]  /*10b0*/  SEL R108, R4, R3, !P1 ;  /* 0x00000003046c7207 */ /* 0x000fe40004800000 */
[----:B------:R-:W-:-:S07]  /*10c0*/  SEL R107, R3, R4, !P1 ;  /* 0x00000004036b7207 */ /* 0x000fce0004800000 */
.L_x_9:
[----:B------:R-:W-:-:S08]  /*10d0*/  NOP ;  /* 0x0000000000007918 */ /* 0x000fd00000000000 */
[----:B------:R-:W0:Y:S02]  /*10e0*/  USETMAXREG.TRY_ALLOC.CTAPOOL UP0, 0xe8 ;  /* 0x000000e8000079c8 */ /* 0x000e240008000600 */
[----:B0-----:R-:W-:-:S13]  /*10f0*/  PLOP3.LUT P0, PT, PT, PT, UP0, 0x80, 0x0 ;  /* 0x000000000000781c */ /* 0x001fda0003f0f008 */
[----:B------:R-:W-:Y:S05]  /*1100*/  @!P0 BRA `(.L_x_9) ;  /* 0xfffffffc00f08947 */ /* 0x000fea000383ffff */
[----:B------:R-:W-:Y:S01]  /*1110*/  ULDC.64 UR4, c[0x0][0x598] ;  /* 0x0001660000047ab9 */ /* 0x000fe20000000a00 */
[----:B------:R-:W-:Y:S01]  /*1120*/  ULDC.64 UR36, c[0x0][0x208] ;  /* 0x0000820000247ab9 */ /* 0x000fe20000000a00 */
[----:B------:R-:W-:-:S04]  /*1130*/  ISETP.NE.U32.AND P0, PT, RZ, UR4, PT ;  /* 0x00000004ff007c0c */ /* 0x000fc8000bf05070 */
[----:B------:R-:W-:-:S13]  /*1140*/  ISETP.NE.AND.EX P0, PT, RZ, UR5, PT, P0 ;  /* 0x00000005ff007c0c */ /* 0x000fda000bf05300 */
[----:B------:R-:W-:Y:S05]  /*1150*/  @!P0 BRA `(.L_x_12) ;  /* 0x00000000001c8947 */ /* 0x000fea0003800000 */
[----:B------:R-:W0:Y:S02]  /*1160*/  LDC.64 R4, c[0x0][0x598] ;  /* 0x00016600ff047b82 */ /* 0x000e240000000a00 */
[----:B0-----:R-:W2:Y:S02]  /*1170*/  LDG.E.64 R4, desc[UR36][R4.64] ;  /* 0x0000002404047981 */ /* 0x001ea4000c1e1b00 */
[----:B--2---:R-:W-:-:S04]  /*1180*/  ISETP.NE.U32.AND P0, PT, R4, RZ, PT ;  /* 0x000000ff0400720c */ /* 0x004fc80003f05070 */
[----:B------:R-:W-:-:S13]  /*1190*/  ISETP.NE.AND.EX P0, PT, R5, RZ, PT, P0 ;  /* 0x000000ff0500720c */ /* 0x000fda0003f05300 */
[----:B------:R-:W-:Y:S05]  /*11a0*/  @!P0 BRA `(.L_x_12) ;  /* 0x0000000000088947 */ /* 0x000fea0003800000 */
[----:B------:R0:W5:Y:S01]  /*11b0*/  LD.E R104, desc[UR36][R4.64] ;  /* 0x0000002404687980 */ /* 0x000162000c101900 */
[----:B------:R-:W-:Y:S05]  /*11c0*/  BRA `(.L_x_13) ;  /* 0x0000000000247947 */ /* 0x000fea0003800000 */
.L_x_12:
[----:B------:R-:W-:Y:S02]  /*11d0*/  ULDC.64 UR4, c[0x0][0x588] ;  /* 0x0001620000047ab9 */ /* 0x000fe40000000a00 */
[----:B------:R-:W-:-:S04]  /*11e0*/  ISETP.NE.U32.AND P0, PT, RZ, UR4, PT ;  /* 0x00000004ff007c0c */ /* 0x000fc8000bf05070 */
[----:B------:R-:W-:-:S13]  /*11f0*/  ISETP.NE.AND.EX P0, PT, RZ, UR5, PT, P0 ;  /* 0x00000005ff007c0c */ /* 0x000fda000bf05300 */
[----:B------:R-:W-:Y:S05]  /*1200*/  @!P0 BRA `(.L_x_14) ;  /* 0x00000000000c8947 */ /* 0x000fea0003800000 */
[----:B------:R-:W0:Y:S02]  /*1210*/  LDC.64 R4, c[0x0][0x588] ;  /* 0x00016200ff047b82 */ /* 0x000e240000000a00 */
[----:B0-----:R1:W5:Y:S01]  /*1220*/  LDG.E R104, desc[UR36][R4.64] ;  /* 0x0000002404687981 */ /* 0x001362000c1e1900 */
[----:B------:R-:W-:Y:S05]  /*1230*/  BRA `(.L_x_13) ;  /* 0x0000000000087947 */ /* 0x000fea0003800000 */
.L_x_14:
[----:B------:R-:W-:Y:S02]  /*1240*/  ULDC UR4, c[0x0][0x580] ;  /* 0x0001600000047ab9 */ /* 0x000fe40000000800 */
[----:B------:R-:W-:-:S07]  /*1250*/  IMAD.U32 R104, RZ, RZ, UR4 ;  /* 0x00000004ff687e24 */ /* 0x000fce000f8e00ff */
.L_x_13:
[----:B------:R-:W-:Y:S02]  /*1260*/  ULDC.64 UR4, c[0x0][0x5a0] ;  /* 0x0001680000047ab9 */ /* 0x000fe40000000a00 */
[----:B------:R-:W-:-:S04]  /*1270*/  ISETP.NE.U32.AND P0, PT, RZ, UR4, PT ;  /* 0x00000004ff007c0c */ /* 0x000fc8000bf05070 */
[----:B------:R-:W-:-:S13]  /*1280*/  ISETP.NE.AND.EX P0, PT, RZ, UR5, PT, P0 ;  /* 0x00000005ff007c0c */ /* 0x000fda000bf05300 */
[----:B------:R-:W-:Y:S05]  /*1290*/  @!P0 BRA `(.L_x_15) ;  /* 0x00000000001c8947 */ /* 0x000fea0003800000 */
[----:B01----:R-:W0:Y:S02]  /*12a0*/  LDC.64 R4, c[0x0][0x5a0] ;  /* 0x00016800ff047b82 */ /* 0x003e240000000a00 */
[----:B0-----:R-:W2:Y:S02]  /*12b0*/  LDG.E.64 R4, desc[UR36][R4.64] ;  /* 0x0000002404047981 */ /* 0x001ea4000c1e1b00 */
[----:B--2---:R-:W-:-:S04]  /*12c0*/  ISETP.NE.U32.AND P0, PT, R4, RZ, PT ;  /* 0x000000ff0400720c */ /* 0x004fc80003f05070 */
[----:B------:R-:W-:-:S13]  /*12d0*/  ISETP.NE.AND.EX P0, PT, R5, RZ, PT, P0 ;  /* 0x000000ff0500720c */ /* 0x000fda0003f05300 */
[----:B------:R-:W-:Y:S05]  /*12e0*/  @!P0 BRA `(.L_x_15) ;  /* 0x0000000000088947 */ /* 0x000fea0003800000 */
[----:B------:R0:W5:Y:S01]  /*12f0*/  LD.E R106, desc[UR36][R4.64] ;  /* 0x00000024046a7980 */ /* 0x000162000c101900 */
[----:B------:R-:W-:Y:S05]  /*1300*/  BRA `(.L_x_16) ;  /* 0x0000000000247947 */ /* 0x000fea0003800000 */
.L_x_15:
[----:B------:R-:W-:Y:S02]  /*1310*/  ULDC.64 UR4, c[0x0][0x590] ;  /* 0x0001640000047ab9 */ /* 0x000fe40000000a00 */
[----:B------:R-:W-:-:S04]  /*1320*/  ISETP.NE.U32.AND P0, PT, RZ, UR4, PT ;  /* 0x00000004ff007c0c */ /* 0x000fc8000bf05070 */
[----:B------:R-:W-:-:S13]  /*1330*/  ISETP.NE.AND.EX P0, PT, RZ, UR5, PT, P0 ;  /* 0x00000005ff007c0c */ /* 0x000fda000bf05300 */
[----:B------:R-:W-:Y:S05]  /*1340*/  @!P0 BRA `(.L_x_17) ;  /* 0x00000000000c8947 */ /* 0x000fea0003800000 */
[----:B01----:R-:W0:Y:S02]  /*1350*/  LDC.64 R4, c[0x0][0x590] ;  /* 0x00016400ff047b82 */ /* 0x003e240000000a00 */
[----:B0-----:R1:W5:Y:S01]  /*1360*/  LDG.E R106, desc[UR36][R4.64] ;  /* 0x00000024046a7981 */ /* 0x001362000c1e1900 */
[----:B------:R-:W-:Y:S05]  /*1370*/  BRA `(.L_x_16) ;  /* 0x0000000000087947 */ /* 0x000fea0003800000 */
.L_x_17:
[----:B------:R-:W-:Y:S02]  /*1380*/  ULDC UR4, c[0x0][0x584] ;  /* 0x0001610000047ab9 */ /* 0x000fe40000000800 */
[----:B------:R-:W-:-:S07]  /*1390*/  IMAD.U32 R106, RZ, RZ, UR4 ;  /* 0x00000004ff6a7e24 */ /* 0x000fce000f8e00ff */
.L_x_16:
[----:B------:R-:W-:-:S13]  /*13a0*/  LOP3.LUT P0, RZ, R0, 0xff, RZ, 0xc0, !PT ;  /* 0x000000ff00ff7812 */ /* 0x000fda000780c0ff */
[----:B------:R-:W-:Y:S05]  /*13b0*/  @!P0 EXIT ;  /* 0x000000000000894d */ /* 0x000fea0003800000 */
[----:B------:R-:W-:Y:S01]  /*13c0*/  ULDC UR4, c[0x0][0x28c] ;  /* 0x0000a30000047ab9 */ /* 0x000fe20000000800 */
[----:B------:R-:W-:Y:S01]  /*13d0*/  LOP3.LUT R118, R19, 0x1, RZ, 0xfc, !PT ;  /* 0x0000000113767812 */ /* 0x000fe200078efcff */
[----:B------:R-:W-:Y:S01]  /*13e0*/  UIADD3 UR4, UR4, 0xf, URZ ;  /* 0x0000000f04047890 */ /* 0x000fe2000fffe03f */
[----:B------:R-:W-:Y:S01]  /*13f0*/  UMOV UR38, URZ ;  /* 0x0000003f00267c82 */ /* 0x000fe20008000000 */
[----:B------:R-:W-:Y:S02]  /*1400*/  UMOV UR39, URZ ;  /* 0x0000003f00277c82 */ /* 0x000fe40008000000 */
[----:B------:R-:W-:-:S04]  /*1410*/  USHF.R.S32.HI UR5, URZ, 0x1f, UR4 ;  /* 0x0000001f3f057899 */ /* 0x000fc80008011404 */
[----:B------:R-:W-:-:S04]  /*1420*/  ULEA.HI UR5, UR5, UR4, URZ, 0x4 ;  /* 0x0000000405057291 */ /* 0x000fc8000f8f203f */
[----:B------:R-:W-:-:S12]  /*1430*/  USHF.R.S32.HI UR40, URZ, 0x4, UR5 ;  /* 0x000000043f287899 */ /* 0x000fd80008011405 */
.L_x_195:
[----:B------:R-:W-:Y:S01]  /*1440*/  LOP3.LUT R0, R18, 0x80, RZ, 0xc0, !PT ;  /* 0x0000008012007812 */ /* 0x000fe200078ec0ff */
[----:B------:R-:W2:Y:S01]  /*1450*/  S2UR UR6, SR_CgaCtaId ;  /* 0x00000000000679c3 */ /* 0x000ea20000008800 */
[----:B------:R-:W-:Y:S02]  /*1460*/  UMOV UR41, 0x400 ;  /* 0x0000040000297882 */ /* 0x000fe40000000000 */
[----:B------:R-:W-:-:S06]  /*1470*/  SHF.R.U32.HI R0, RZ, 0x7, R0 ;  /* 0x00000007ff007819 */ /* 0x000fcc0000011600 */
[----:B---3--:R-:W3:Y:S01]  /*1480*/  SHFL.IDX PT, R0, R0, RZ, 0x1f ;  /* 0x00001fff00007589 */ /* 0x008ee200000e0000 */
[----:B--2---:R-:W-:Y:S01]  /*1490*/  ULEA UR41, UR6, UR41, 0x18 ;  /* 0x0000002906297291 */ /* 0x004fe2000f8ec03f */
[----:B---3--:R-:W-:-:S13]  /*14a0*/  R2UR UR4, R0 ;  /* 0x00000000000472ca */ /* 0x008fda00000e0000 */
[----:B------:R-:W-:-:S04]  /*14b0*/  ULEA.HI UR5, UR4, UR4, URZ, 0x1 ;  /* 0x0000000404057291 */ /* 0x000fc8000f8f083f */
[----:B------:R-:W-:-:S04]  /*14c0*/  ULOP3.LUT UR5, UR5, 0x1ffffe, URZ, 0xc0, !UPT ;  /* 0x001ffffe05057892 */ /* 0x000fc8000f8ec03f */
[----:B------:R-:W-:-:S03]  /*14d0*/  UIADD3 UR5, UR4, -UR5, URZ ;  /* 0x8000000504057290 */ /* 0x000fc6000fffe03f */
[----:B------:R-:W-:Y:S01]  /*14e0*/  ULDC UR4, c[0x0][0x28c] ;  /* 0x0000a30000047ab9 */ /* 0x000fe20000000800 */
[----:B------:R-:W-:Y:S01]  /*14f0*/  ULEA UR5, UR5, UR41, 0xb ;  /* 0x0000002905057291 */ /* 0x000fe2000f8e583f */
[----:B------:R-:W-:-:S03]  /*1500*/  ISETP.LT.AND P0, PT, RZ, UR4, PT ;  /* 0x00000004ff007c0c */ /* 0x000fc6000bf01270 */
[----:B------:R-:W-:-:S04]  /*1510*/  UIADD3 UR5, UR5, 0x200, URZ ;  /* 0x0000020005057890 */ /* 0x000fc8000fffe03f */
[----:B------:R-:W-:-:S04]  /*1520*/  USHF.R.U32.HI UR5, URZ, 0x4, UR5 ;  /* 0x000000043f057899 */ /* 0x000fc80008011605 */
[----:B------:R-:W-:Y:S02]  /*1530*/  ULOP3.LUT UR42, UR5, 0x3fff, URZ, 0xc0, !UPT ;  /* 0x00003fff052a7892 */ /* 0x000fe4000f8ec03f */
[----:B01--45:R-:W-:Y:S10]  /*1540*/  @P0 BRA `(.L_x_18) ;  /* 0x0000000000400947 */ /* 0x033ff40003800000 */
[----:B------:R-:W-:Y:S01]  /*1550*/  MOV R0, 0x0 ;  /* 0x0000000000007802 */ /* 0x000fe20000000f00 */
[----:B------:R-:W-:Y:S01]  /*1560*/  ULDC.64 UR4, c[0x4][0x68] ;  /* 0x01001a0000047ab9 */ /* 0x000fe20000000a00 */
[----:B------:R-:W-:Y:S01]  /*1570*/  ULDC.64 UR6, c[0x4][0x8] ;  /* 0x0100020000067ab9 */ /* 0x000fe20000000a00 */
[----:B01----:R-:W-:Y:S01]  /*1580*/  IMAD.U32 R4, RZ, RZ, UR4 ;  /* 0x00000004ff047e24 */ /* 0x003fe2000f8e00ff */
[----:B------:R0:W1:Y:S01]  /*1590*/  LDC.64 R14, c[0x4][R0] ;  /* 0x01000000000e7b82 */ /* 0x0000620000000a00 */
[----:B------:R-:W-:Y:S01]  /*15a0*/  IMAD.U32 R5, RZ, RZ, UR5 ;  /* 0x00000005ff057e24 */ /* 0x000fe2000f8e00ff */
[----:B------:R-:W-:Y:S01]  /*15b0*/  ULDC.64 UR4, c[0x4][0x70] ;  /* 0x01001c0000047ab9 */ /* 0x000fe20000000a00 */
[----:B------:R-:W-:Y:S02]  /*15c0*/  IMAD.U32 R10, RZ, RZ, UR6 ;  /* 0x00000006ff0a7e24 */ /* 0x000fe4000f8e00ff */
[----:B------:R-:W-:Y:S02]  /*15d0*/  IMAD.U32 R6, RZ, RZ, UR4 ;  /* 0x00000004ff067e24 */ /* 0x000fe4000f8e00ff */
[----:B------:R-:W-:-:S02]  /*15e0*/  IMAD.U32 R7, RZ, RZ, UR5 ;  /* 0x00000005ff077e24 */ /* 0x000fc4000f8e00ff */
[----:B------:R-:W-:Y:S02]  /*15f0*/  IMAD.U32 R11, RZ, RZ, UR7 ;  /* 0x00000007ff0b7e24 */ /* 0x000fe4000f8e00ff */
[----:B------:R-:W-:Y:S02]  /*1600*/  IMAD.MOV.U32 R8, RZ, RZ, 0x1e1 ;  /* 0x000001e1ff087424 */ /* 0x000fe400078e00ff */
[----:B------:R-:W-:Y:S02]  /*1610*/  IMAD.MOV.U32 R12, RZ, RZ, 0x1 ;  /* 0x00000001ff0c7424 */ /* 0x000fe400078e00ff */
[----:B0-----:R-:W-:-:S07]  /*1620*/  IMAD.MOV.U32 R13, RZ, RZ, RZ ;  /* 0x000000ffff0d7224 */ /* 0x001fce00078e00ff */
[----:B------:R-:W-:-:S07]  /*1630*/  LEPC R20, `(.L_x_18) ;  /* 0x000000001014794e */ /* 0x000fce0000000000 */
[----:B-1---5:R-:W-:Y:S05]  /*1640*/  CALL.ABS.NOINC R14 ;  /* 0x000000000e007343 */ /* 0x022fea0003c00000 */
.L_x_18:
[----:B------:R-:W-:-:S13]  /*1650*/  ISETP.NE.AND P0, PT, R118, 0x3, PT ;  /* 0x000000037600780c */ /* 0x000fda0003f05270 */
[----:B------:R-:W-:Y:S05]  /*1660*/  @!P0 BRA `(.L_x_19) ;  /* 0x0000000000048947 */ /* 0x000fea0003800000 */
[----:B------:R-:W-:Y:S01]  /*1670*/  BPT.TRAP 0x1 ;  /* 0x000000040000795c */ /* 0x000fe20000300000 */
.L_x_19:
[----:B------:R-:W-:Y:S02]  /*1680*/  IMAD.U32 R3, RZ, RZ, UR39 ;  /* 0x00000027ff037e24 */ /* 0x000fe4000f8e00ff */
[----:B------:R-:W-:-:S03]  /*1690*/  IMAD.U32 R0, RZ, RZ, UR38 ;  /* 0x00000026ff007e24 */ /* 0x000fc6000f8e00ff */
[----:B------:R-:W-:Y:S02]  /*16a0*/  LEA R3, R3, UR41, 0x3 ;  /* 0x0000002903037c11 */ /* 0x000fe4000f8e18ff */
[----:B------:R-:W-:-:S04]  /*16b0*/  SHF.L.U32 R0, R0, 0x1f, RZ ;  /* 0x0000001f00007819 */ /* 0x000fc800000006ff */
[----:B------:R2:W3:Y:S01]  /*16c0*/  SYNCS.PHASECHK.TRANS64.TRYWAIT P1, [R3+URZ], R0 ;  /* 0x00000000030075a7 */ /* 0x0004e2000802017f */
[----:B------:R-:W-:Y:S05]  /*16d0*/  @!P0 BRA `(.L_x_20) ;  /* 0x0000000000048947 */ /* 0x000fea0003800000 */
[----:B------:R-:W-:Y:S01]  /*16e0*/  BPT.TRAP 0x1 ;  /* 0x000000040000795c */ /* 0x000fe20000300000 */
.L_x_20:
[----:B---3--:R-:W-:Y:S05]  /*16f0*/  @P1 BRA `(.L_x_21) ;  /* 0x0000000000081947 */ /* 0x008fea0003800000 */
[----:B------:R-:W3:Y:S02]  /*1700*/  SYNCS.PHASECHK.TRANS64.TRYWAIT P1, [R3+URZ], R0 ;  /* 0x00000000030075a7 */ /* 0x000ee4000802017f */
[----:B---3--:R-:W-:Y:S05]  /*1710*/  @!P1 BRA `(.L_x_22) ;  /* 0x0000008400389947 */ /* 0x008fea0003800000 */
.L_x_21:
[----:B------:R-:W-:-:S04]  /*1720*/  UISETP.LT.AND UP0, UPT, UR40, 0x1, UPT ;  /* 0x000000012800788c */ /* 0x000fc8000bf01270 */
[----:B------:R-:W-:-:S06]  /*1730*/  USEL UR4, UR40, 0x1, UP0 ;  /* 0x0000000128047887 */ /* 0x000fcc0008000000 */
[----:B--23--:R-:W-:Y:S01]  /*1740*/  IMAD.U32 R0, RZ, RZ, UR4 ;  /* 0x00000004ff007e24 */ /* 0x00cfe2000f8e00ff */
[----:B------:R-:W-:Y:S05]  /*1750*/  WARPSYNC.ALL ;  /* 0x0000000000007948 */ /* 0x000fea0003800000 */
[----:B------:R-:W-:-:S04]  /*1760*/  IADD3 R0, -R0, UR40, RZ ;  /* 0x0000002800007c10 */ /* 0x000fc8000fffe1ff */
[----:B------:R-:W-:Y:S01]  /*1770*/  ISETP.GE.AND P1, PT, R0, 0x1, PT ;  /* 0x000000010000780c */ /* 0x000fe20003f26270 */
[----:B------:R-:W-:Y:S01]  /*1780*/  UIADD3 UR4, UR41, 0x2a200, URZ ;  /* 0x0002a20029047890 */ /* 0x000fe2000fffe03f */
[----:B------:R-:W-:Y:S01]  /*1790*/  WARPGROUP.ARRIVE ;  /* 0x00000000000079c5 */ /* 0x000fe20000000000 */
[----:B------:R-:W-:Y:S01]  /*17a0*/  UMOV UR9, 0xc0000010 ;  /* 0xc000001000097882 */ /* 0x000fe20000000000 */
[----:B------:R-:W-:Y:S01]  /*17b0*/  UMOV UR11, 0xc0000010 ;  /* 0xc0000010000b7882 */ /* 0x000fe20000000000 */
[----:B------:R-:W-:Y:S02]  /*17c0*/  USHF.R.U32.HI UR5, URZ, 0x4, UR4 ;  /* 0x000000043f057899 */ /* 0x000fe40008011604 */
[----:B------:R-:W-:Y:S02]  /*17d0*/  ULOP3.LUT UR4, UR42, 0x10000, URZ, 0xfc, !UPT ;  /* 0x000100002a047892 */ /* 0x000fe4000f8efc3f */
[----:B------:R-:W-:Y:S02]  /*17e0*/  ULOP3.LUT UR5, UR5, 0x3fff, URZ, 0xc0, !UPT ;  /* 0x00003fff05057892 */ /* 0x000fe4000f8ec03f */
[----:B------:R-:W-:-:S02]  /*17f0*/  ULEA UR8, UR39, UR4, 0x9 ;  /* 0x0000000427087291 */ /* 0x000fc4000f8e483f */
[----:B------:R-:W-:Y:S01]  /*1800*/  ULOP3.LUT UR5, UR5, 0x10000, URZ, 0xfc, !UPT ;  /* 0x0001000005057892 */ /* 0x000fe2000f8efc3f */
[----:B------:R-:W-:Y:S01]  /*1810*/  UMOV UR13, UR9 ;  /* 0x00000009000d7c82 */ /* 0x000fe20008000000 */
[----:B------:R-:W-:Y:S02]  /*1820*/  UMOV UR15, 0xc0000010 ;  /* 0xc0000010000f7882 */ /* 0x000fe40000000000 */
[----:B------:R-:W-:Y:S01]  /*1830*/  UIMAD UR10, UR39, 0xa0, UR5 ;  /* 0x000000a0270a78a4 */ /* 0x000fe2000f8e0205 */
[----:B------:R-:W-:Y:S01]  /*1840*/  UMOV UR12, UR8 ;  /* 0x00000008000c7c82 */ /* 0x000fe20008000000 */
[----:B------:R-:W-:Y:S02]  /*1850*/  UMOV UR16, UR8 ;  /* 0x0000000800107c82 */ /* 0x000fe40008000000 */
[----:B------:R-:W-:Y:S02]  /*1860*/  UIADD3 UR14, UR10, 0x20, URZ ;  /* 0x000000200a0e7890 */ /* 0x000fe4000fffe03f */
[----:B------:R-:W-:Y:S01]  /*1870*/  UIADD3 UR18, UR10, 0x40, URZ ;  /* 0x000000400a127890 */ /* 0x000fe2000fffe03f */
[----:B------:R-:W-:-:S02]  /*1880*/  UMOV UR17, UR9 ;  /* 0x0000000900117c82 */ /* 0x000fc40008000000 */
[----:B------:R-:W-:Y:S01]  /*1890*/  HGMMA.64x16x16.F32.BF16 R96, gdesc[UR8], RZ, !UPT, gsb0 ;  /* 0x00200000086079f0 */ /* 0x000fe2000c0018ff */
[----:B------:R-:W-:Y:S01]  /*18a0*/  UMOV UR19, 0xc0000010 ;  /* 0xc000001000137882 */ /* 0x000fe20000000000 */
[----:B------:R-:W-:Y:S01]  /*18b0*/  UIADD3 UR22, UR10, 0x60, URZ ;  /* 0x000000600a167890 */ /* 0x000fe2000fffe03f */
[----:B------:R-:W-:Y:S01]  /*18c0*/  UMOV UR20, UR8 ;  /* 0x0000000800147c82 */ /* 0x000fe20008000000 */
[----:B------:R-:W-:Y:S01]  /*18d0*/  UMOV UR21, UR9 ;  /* 0x0000000900157c82 */ /* 0x000fe20008000000 */
[----:B------:R-:W-:Y:S01]  /*18e0*/  UMOV UR23, 0xc0000010 ;  /* 0xc000001000177882 */ /* 0x000fe20000000000 */
[----:B------:R-:W-:Y:S01]  /*18f0*/  UIADD3 UR26, UR10, 0x80, URZ ;  /* 0x000000800a1a7890 */ /* 0x000fe2000fffe03f */
[----:B------:R-:W-:Y:S01]  /*1900*/  UMOV UR24, UR8 ;  /* 0x0000000800187c82 */ /* 0x000fe20008000000 */
[----:B------:R-:W-:Y:S01]  /*1910*/  UMOV UR25, UR9 ;  /* 0x0000000900197c82 */ /* 0x000fe20008000000 */
[----:B------:R-:W-:Y:S01]  /*1920*/  UMOV UR27, 0xc0000010 ;  /* 0xc0000010001b7882 */ /* 0x000fe20000000000 */
[----:B------:R-:W-:Y:S01]  /*1930*/  UIADD3 UR6, UR8, 0x100, URZ ;  /* 0x0000010008067890 */ /* 0x000fe2000fffe03f */
[----:B------:R-:W-:-:S02]  /*1940*/  WARPGROUP.DEPBAR.LE gsb0, 0x0 ;  /* 0x00008000000079c5 */ /* 0x000fc40000010000 */
[----:B------:R-:W-:-:S06]  /*1950*/  WARPGROUP.ARRIVE ;  /* 0x00000000000079c5 */ /* 0x000fcc0000000000 */
[----:B------:R-:W-:Y:S03]  /*1960*/  HGMMA.64x16x16.F32.BF16 R80, gdesc[UR12], RZ, !UPT, gsb0 ;  /* 0x002000000c5079f0 */ /* 0x000fe6000c0018ff */
[----:B------:R-:W-:Y:S02]  /*1970*/  WARPGROUP.DEPBAR.LE gsb0, 0x0 ;  /* 0x00008000000079c5 */ /* 0x000fe40000010000 */
[----:B------:R-:W-:-:S06]  /*1980*/  WARPGROUP.ARRIVE ;  /* 0x00000000000079c5 */ /* 0x000fcc0000000000 */
[----:B------:R-:W-:Y:S03]  /*1990*/  HGMMA.64x16x16.F32.BF16 R64, gdesc[UR16], RZ, !UPT, gsb0 ;  /* 0x00200000104079f0 */ /* 0x000fe6000c0018ff */
[----:B------:R-:W-:Y:S02]  /*19a0*/  WARPGROUP.DEPBAR.LE gsb0, 0x0 ;  /* 0x00008000000079c5 */ /* 0x000fe40000010000 */
[----:B------:R-:W-:-:S06]  /*19b0*/  WARPGROUP.ARRIVE ;  /* 0x00000000000079c5 */ /* 0x000fcc0000000000 */
[----:B------:R-:W-:Y:S03]  /*19c0*/  HGMMA.64x16x16.F32.BF16 R48, gdesc[UR20], RZ, !UPT, gsb0 ;  /* 0x00200000143079f0 */ /* 0x000fe6000c0018ff */
[----:B------:R-:W-:Y:S02]  /*19d0*/  WARPGROUP.DEPBAR.LE gsb0, 0x0 ;  /* 0x00008000000079c5 */ /* 0x000fe40000010000 */
[----:B------:R-:W-:-:S06]  /*19e0*/  WARPGROUP.ARRIVE ;  /* 0x00000000000079c5 */ /* 0x000fcc0000000000 */
[----:B------:R-:W-:Y:S01]  /*19f0*/  HGMMA.64x16x16.F32.BF16 R32, gdesc[UR24], RZ, !UPT, gsb0 ;  /* 0x00200000182079f0 */ /* 0x000fe2000c0018ff */
[----:B------:R-:W-:Y:S01]  /*1a00*/  UMOV UR24, UR6 ;  /* 0x0000000600187c82 */ /* 0x000fe20008000000 */
[----:B------:R-:W-:Y:S01]  /*1a10*/  UMOV UR25, 0xc0000010 ;  /* 0xc000001000197882 */ /* 0x000fe20000000000 */
[----:B------:R-:W-:Y:S01]  /*1a20*/  UMOV UR20, UR24 ;  /* 0x0000001800147c82 */ /* 0x000fe20008000000 */
[----:B------:R-:W-:Y:S01]  /*1a30*/  UMOV UR21, UR25 ;  /* 0x0000001900157c82 */ /* 0x000fe20008000000 */
[----:B------:R-:W-:Y:S01]  /*1a40*/  UMOV UR16, UR24 ;  /* 0x0000001800107c82 */ /* 0x000fe20008000000 */
[----:B------:R-:W-:Y:S01]  /*1a50*/  UMOV UR17, UR25 ;  /* 0x0000001900117c82 */ /* 0x000fe20008000000 */
[----:B------:R-:W-:Y:S01]  /*1a60*/  UMOV UR12, UR24 ;  /* 0x00000018000c7c82 */ /* 0x000fe20008000000 */
[----:B------:R-:W-:Y:S01]  /*1a70*/  UMOV UR13, UR25 ;  /* 0x00000019000d7c82 */ /* 0x000fe20008000000 */
[----:B------:R-:W-:Y:S01]  /*1a80*/  UMOV UR8, UR24 ;  /* 0x0000001800087c82 */ /* 0x000fe20008000000 */
[----:B------:R-:W-:Y:S01]  /*1a90*/  UMOV UR9, UR25 ;  /* 0x0000001900097c82 */ /* 0x000fe20008000000 */
        /* <DEDUP_REMOVED lines=16> */
[----:B------:R-:W-:Y:S05]  /*1ba0*/  @!P1 BRA `(.L_x_23) ;  /* 0x0000000400909947 */ /* 0x000fea0003800000 */
[----:B------:R-:W-:Y:S01]  /*1bb0*/  UIADD3 UR6, UR39, 0x1, URZ ;  /* 0x0000000127067890 */ /* 0x000fe2000fffe03f */
[----:B------:R-:W-:Y:S02]  /*1bc0*/  IMAD.MOV.U32 R3, RZ, RZ, R0 ;  /* 0x000000ffff037224 */ /* 0x000fe400078e0000 */
[----:B01----:R-:W-:Y:S01]  /*1bd0*/  IMAD.U32 R4, RZ, RZ, UR39 ;  /* 0x00000027ff047e24 */ /* 0x003fe2000f8e00ff */
[----:B------:R-:W-:-:S04]  /*1be0*/  UISETP.NE.AND UP0, UPT, UR6, 0x15, UPT ;  /* 0x000000150600788c */ /* 0x000fc8000bf05270 */
[----:B------:R-:W-:Y:S02]  /*1bf0*/  USEL UR7, URZ, 0x1, UP0 ;  /* 0x000000013f077887 */ /* 0x000fe40008000000 */
[----:B------:R-:W-:Y:S02]  /*1c00*/  USEL UR6, UR6, URZ, UP0 ;  /* 0x0000003f06067287 */ /* 0x000fe40008000000 */
[----:B------:R-:W-:-:S06]  /*1c10*/  ULOP3.LUT UR7, UR38, UR7, URZ, 0x3c, !UPT ;  /* 0x0000000726077292 */ /* 0x000fcc000f8e3c3f */
[----:B------:R-:W-:-:S07]  /*1c20*/  IMAD.U32 R7, RZ, RZ, UR7 ;  /* 0x00000007ff077e24 */ /* 0x000fce000f8e00ff */
.L_x_30:
[----:B------:R-:W-:Y:S05]  /*1c30*/  @!P0 BRA `(.L_x_24) ;  /* 0x0000000000048947 */ /* 0x000fea0003800000 */
[----:B------:R-:W-:Y:S01]  /*1c40*/  BPT.TRAP 0x1 ;  /* 0x000000040000795c */ /* 0x000fe20000300000 */
.L_x_24:
[----:B------:R-:W-:Y:S01]  /*1c50*/  ULEA UR7, UR6, UR41, 0x3 ;  /* 0x0000002906077291 */ /* 0x000fe2000f8e183f */
[----:B------:R-:W-:-:S08]  /*1c60*/  SHF.L.U32 R5, R7, 0x1f, RZ ;  /* 0x0000001f07057819 */ /* 0x000fd000000006ff */
[----:B------:R0:W1:Y:S01]  /*1c70*/  SYNCS.PHASECHK.TRANS64.TRYWAIT P1, [UR7], R5 ;  /* 0x00000005ff0075a7 */ /* 0x0000620008020147 */
[----:B------:R-:W-:Y:S05]  /*1c80*/  @!P0 BRA `(.L_x_25) ;  /* 0x0000000000048947 */ /* 0x000fea0003800000 */
[----:B------:R-:W-:Y:S01]  /*1c90*/  BPT.TRAP 0x1 ;  /* 0x000000040000795c */ /* 0x000fe20000300000 */
.L_x_25:
[----:B-1----:R-:W-:Y:S05]  /*1ca0*/  @P1 BRA `(.L_x_26) ;  /* 0x0000000000081947 */ /* 0x002fea0003800000 */
[----:B------:R-:W1:Y:S02]  /*1cb0*/  SYNCS.PHASECHK.TRANS64.TRYWAIT P1, [UR7], R5 ;  /* 0x00000005ff0075a7 */ /* 0x000e640008020147 */
[----:B-1----:R-:W-:Y:S05]  /*1cc0*/  @!P1 BRA `(.L_x_27) ;  /* 0x0000007c00e09947 */ /* 0x002fea0003800000 */
.L_x_26:
[----:B------:R-:W-:Y:S01]  /*1cd0*/  ULEA UR8, UR6, UR4, 0x9 ;  /* 0x0000000406087291 */ /* 0x000fe2000f8e483f */
[----:B------:R-:W-:Y:S01]  /*1ce0*/  WARPGROUP.ARRIVE ;  /* 0x00000000000079c5 */ /* 0x000fe20000000000 */
[----:B------:R-:W-:Y:S01]  /*1cf0*/  UIMAD UR10, UR6, 0xa0, UR5 ;  /* 0x000000a0060a78a4 */ /* 0x000fe2000f8e0205 */
[----:B------:R-:W-:Y:S01]  /*1d00*/  UMOV UR9, 0xc0000010 ;  /* 0xc000001000097882 */ /* 0x000fe20000000000 */
[----:B------:R-:W-:Y:S02]  /*1d10*/  UMOV UR11, 0xc0000010 ;  /* 0xc0000010000b7882 */ /* 0x000fe40000000000 */
[----:B------:R-:W-:Y:S01]  /*1d20*/  UIADD3 UR14, UR10, 0x20, URZ ;  /* 0x000000200a0e7890 */ /* 0x000fe2000fffe03f */
[----:B------:R-:W-:Y:S01]  /*1d30*/  UMOV UR12, UR8 ;  /* 0x00000008000c7c82 */ /* 0x000fe20008000000 */
[----:B------:R-:W-:Y:S01]  /*1d40*/  UMOV UR13, UR9 ;  /* 0x00000009000d7c82 */ /* 0x000fe20008000000 */
[----:B------:R-:W-:Y:S02]  /*1d50*/  UMOV UR15, 0xc0000010 ;  /* 0xc0000010000f7882 */ /* 0x000fe40000000000 */
[----:B------:R-:W-:Y:S01]  /*1d60*/  HGMMA.64x16x16.F32.BF16 R96, gdesc[UR8], R96, gsb0 ;  /* 0x00200000086079f0 */ /* 0x000fe20008001860 */
        /* <DEDUP_REMOVED lines=15> */
[----:B------:R-:W-:Y:S03]  /*1e60*/  HGMMA.64x16x16.F32.BF16 R80, gdesc[UR12], R80, gsb0 ;  /* 0x002000000c5079f0 */ /* 0x000fe60008001850 */
[----:B------:R-:W-:Y:S02]  /*1e70*/  WARPGROUP.DEPBAR.LE gsb0, 0x0 ;  /* 0x00008000000079c5 */ /* 0x000fe40000010000 */
[----:B------:R-:W-:-:S06]  /*1e80*/  WARPGROUP.ARRIVE ;  /* 0x00000000000079c5 */ /* 0x000fcc0000000000 */
[----:B------:R-:W-:Y:S03]  /*1e90*/  HGMMA.64x16x16.F32.BF16 R64, gdesc[UR16], R64, gsb0 ;  /* 0x00200000104079f0 */ /* 0x000fe60008001840 */
[----:B------:R-:W-:Y:S02]  /*1ea0*/  WARPGROUP.DEPBAR.LE gsb0, 0x0 ;  /* 0x00008000000079c5 */ /* 0x000fe40000010000 */
[----:B------:R-:W-:-:S06]  /*1eb0*/  WARPGROUP.ARRIVE ;  /* 0x00000000000079c5 */ /* 0x000fcc0000000000 */
[----:B------:R-:W-:Y:S03]  /*1ec0*/  HGMMA.64x16x16.F32.BF16 R48, gdesc[UR20], R48, gsb0 ;  /* 0x00200000143079f0 */ /* 0x000fe60008001830 */
[----:B------:R-:W-:Y:S02]  /*1ed0*/  WARPGROUP.DEPBAR.LE gsb0, 0x0 ;  /* 0x00008000000079c5 */ /* 0x000fe40000010000 */
[----:B------:R-:W-:-:S06]  /*1ee0*/  WARPGROUP.ARRIVE ;  /* 0x00000000000079c5 */ /* 0x000fcc0000000000 */
[----:B------:R-:W-:Y:S01]  /*1ef0*/  HGMMA.64x16x16.F32.BF16 R32, gdesc[UR24], R32, gsb0 ;  /* 0x00200000182079f0 */ /* 0x000fe20008001820 */
        /* <DEDUP_REMOVED lines=26> */
[----:B------:R-:W-:Y:S05]  /*20a0*/  @!P0 BRA `(.L_x_28) ;  /* 0x0000000000048947 */ /* 0x000fea0003800000 */
[----:B------:R-:W-:Y:S01]  /*20b0*/  BPT.TRAP 0x1 ;  /* 0x000000040000795c */ /* 0x000fe20000300000 */
.L_x_28:
[----:B------:R-:W-:-:S13]  /*20c0*/  ISETP.NE.AND P1, PT, R23, RZ, PT ;  /* 0x000000ff1700720c */ /* 0x000fda0003f25270 */
[----:B01----:R-:W-:-:S05]  /*20d0*/  @P1 LEA R5, R4, UR41, 0x3 ;  /* 0x0000002904051c11 */ /* 0x003fca000f8e18ff */
[----:B------:R-:W-:-:S05]  /*20e0*/  @P1 VIADD R5, R5, 0xa8 ;  /* 0x000000a805051836 */ /* 0x000fca0000000000 */
[----:B------:R-:W-:-:S04]  /*20f0*/  @P1 PRMT R5, R22, 0x654, R5 ;  /* 0x0000065416051816 */ /* 0x000fc80000000005 */
[----:B------:R0:W-:Y:S01]  /*2100*/  @P1 SYNCS.ARRIVE.TRANS64.RED.A1T0 RZ, [R5+URZ], RZ ;  /* 0x000000ff05ff19a7 */ /* 0x0001e2000810043f */
[----:B------:R-:W-:-:S13]  /*2110*/  ISETP.GT.U32.AND P1, PT, R19, 0x1, PT ;  /* 0x000000011300780c */ /* 0x000fda0003f24070 */
[----:B0-----:R-:W-:Y:S05]  /*2120*/  @P1 BRA `(.L_x_29) ;  /* 0x0000000000041947 */ /* 0x001fea0003800000 */
[----:B------:R-:W-:Y:S01]  /*2130*/  BPT.TRAP 0x1 ;  /* 0x000000040000795c */ /* 0x000fe20000300000 */
.L_x_29:
[----:B------:R-:W-:Y:S01]  /*2140*/  UIADD3 UR6, UR6, 0x1, URZ ;  /* 0x0000000106067890 */ /* 0x000fe2000fffe03f */
[C---:B------:R-:W-:Y:S01]  /*2150*/  ISETP.GT.AND P2, PT, R3.reuse, 0x1, PT ;  /* 0x000000010300780c */ /* 0x040fe20003f44270 */
[----:B------:R-:W-:Y:S02]  /*2160*/  VIADD R4, R4, 0x1 ;  /* 0x0000000104047836 */ /* 0x000fe40000000000 */
[----:B------:R-:W-:Y:S01]  /*2170*/  UISETP.NE.AND UP0, UPT, UR6, 0x15, UPT ;  /* 0x000000150600788c */ /* 0x000fe2000bf05270 */
[----:B------:R-:W-:Y:S02]  /*2180*/  VIADD R3, R3, 0xffffffff ;  /* 0xffffffff03037836 */ /* 0x000fe40000000000 */
[C---:B------:R-:W-:Y:S01]  /*2190*/  ISETP.NE.AND P1, PT, R4.reuse, 0x15, PT ;  /* 0x000000150400780c */ /* 0x040fe20003f25270 */
[----:B------:R-:W-:Y:S02]  /*21a0*/  USEL UR7, URZ, 0x1, UP0 ;  /* 0x000000013f077887 */ /* 0x000fe40008000000 */
[----:B------:R-:W-:Y:S01]  /*21b0*/  USEL UR6, UR6, URZ, UP0 ;  /* 0x0000003f06067287 */ /* 0x000fe20008000000 */
[----:B------:R-:W-:-:S03]  /*21c0*/  SEL R4, R4, RZ, P1 ;  /* 0x000000ff04047207 */ /* 0x000fc60000800000 */
[----:B------:R-:W-:Y:S01]  /*21d0*/  LOP3.LUT R7, R7, UR7, RZ, 0x3c, !PT ;  /* 0x0000000707077c12 */ /* 0x000fe2000f8e3cff */
[----:B------:R-:W-:Y:S07]  /*21e0*/  @P2 BRA `(.L_x_30) ;  /* 0xfffffff800902947 */ /* 0x000fee000383ffff */
.L_x_23:
[----:B------:R-:W2:Y:S02]  /*21f0*/  LDC R3, c[0x0][0x28c] ;  /* 0x0000a300ff037b82 */ /* 0x000ea40000000800 */
[----:B--2---:R-:W-:-:S13]  /*2200*/  ISETP.GE.AND P1, PT, R3, 0x1, PT ;  /* 0x000000010300780c */ /* 0x004fda0003f26270 */
[----:B------:R-:W-:Y:S05]  /*2210*/  @!P1 BRA `(.L_x_31) ;  /* 0x00000000004c9947 */ /* 0x000fea0003800000 */
[----:B------:R-:W-:Y:S05]  /*2220*/  @!P0 BRA `(.L_x_32) ;  /* 0x0000000000048947 */ /* 0x000fea0003800000 */
[----:B------:R-:W-:Y:S01]  /*2230*/  BPT.TRAP 0x1 ;  /* 0x000000040000795c */ /* 0x000fe20000300000 */
.L_x_32:
[----:B------:R-:W-:Y:S01]  /*2240*/  ISETP.NE.AND P0, PT, R23, RZ, PT ;  /* 0x000000ff1700720c */ /* 0x000fe20003f05270 */
[----:B------:R-:W-:Y:S01]  /*2250*/  BSSY B0, `(.L_x_33) ;  /* 0x000000d000007945 */ /* 0x000fe20003800000 */
[----:B------:R-:W-:-:S11]  /*2260*/  ISETP.GT.U32.AND P1, PT, R19, 0x1, PT ;  /* 0x000000011300780c */ /* 0x000fd60003f24070 */
[----:B------:R-:W-:Y:S05]  /*2270*/  @!P0 BRA `(.L_x_34) ;  /* 0x0000000000288947 */ /* 0x000fea0003800000 */
[----:B------:R-:W-:-:S04]  /*2280*/  VIADD R3, R0, UR39 ;  /* 0x0000002700037c36 */ /* 0x000fc80008000000 */
[----:B01----:R-:W-:-:S04]  /*2290*/  IMAD.WIDE.U32 R4, R3, -0x79e79e79, RZ ;  /* 0x8618618703047825 */ /* 0x003fc800078e00ff */
[----:B------:R-:W-:-:S05]  /*22a0*/  IMAD.IADD R4, R3, 0x1, -R5 ;  /* 0x0000000103047824 */ /* 0x000fca00078e0a05 */
[----:B------:R-:W-:-:S04]  /*22b0*/  LEA.HI R4, R4, R5, RZ, 0x1f ;  /* 0x0000000504047211 */ /* 0x000fc800078ff8ff */
[----:B------:R-:W-:-:S05]  /*22c0*/  SHF.R.U32.HI R4, RZ, 0x4, R4 ;  /* 0x00000004ff047819 */ /* 0x000fca0000011604 */
[----:B------:R-:W-:-:S05]  /*22d0*/  IMAD R4, R4, -0x15, R3 ;  /* 0xffffffeb04047824 */ /* 0x000fca00078e0203 */
[----:B------:R-:W-:-:S05]  /*22e0*/  LEA R4, R4, UR41, 0x3 ;  /* 0x0000002904047c11 */ /* 0x000fca000f8e18ff */
[----:B------:R-:W-:-:S05]  /*22f0*/  VIADD R3, R4, 0xa8 ;  /* 0x000000a804037836 */ /* 0x000fca0000000000 */
[----:B------:R-:W-:-:S04]  /*2300*/  PRMT R3, R22, 0x654, R3 ;  /* 0x0000065416037816 */ /* 0x000fc80000000003 */
[----:B------:R2:W-:Y:S03]  /*2310*/  SYNCS.ARRIVE.TRANS64.RED.A1T0 RZ, [R3+URZ], RZ ;  /* 0x000000ff03ff79a7 */ /* 0x0005e6000810043f */
.L_x_34:
[----:B------:R-:W-:Y:S05]  /*2320*/  BSYNC B0 ;  /* 0x0000000000007941 */ /* 0x000fea0003800000 */
.L_x_33:
[----:B------:R-:W-:Y:S05]  /*2330*/  @P1 BRA `(.L_x_31) ;  /* 0x0000000000041947 */ /* 0x000fea0003800000 */
[----:B------:R-:W-:Y:S01]  /*2340*/  BPT.TRAP 0x1 ;  /* 0x000000040000795c */ /* 0x000fe20000300000 */
.L_x_31:
[----:B------:R-:W3:Y:S01]  /*2350*/  LDC R9, c[0x0][0x288] ;  /* 0x0000a200ff097b82 */ /* 0x000ee20000000800 */
[--C-:B------:R-:W-:Y:S01]  /*2360*/  SHF.R.U32.HI R0, RZ, 0x2, R18.reuse ;  /* 0x00000002ff007819 */ /* 0x100fe20000011612 */
[----:B------:R-:W-:Y:S01]  /*2370*/  IMAD R7, R108, 0x50, RZ ;  /* 0x000000506c077824 */ /* 0x000fe200078e02ff */
[----:B01----:R-:W-:Y:S01]  /*2380*/  SHF.R.U32.HI R5, RZ, 0x7, R18 ;  /* 0x00000007ff057819 */ /* 0x003fe20000011612 */
[----:B------:R-:W-:Y:S01]  /*2390*/  UIADD3 UR39, UR40, UR39, URZ ;  /* 0x0000002728277290 */ /* 0x000fe2000fffe03f */
[C---:B------:R-:W-:Y:S01]  /*23a0*/  LOP3.LUT R4, R18.reuse, 0x60, RZ, 0xc0, !PT ;  /* 0x0000006012047812 */ /* 0x040fe200078ec0ff */
[----:B------:R-:W-:Y:S01]  /*23b0*/  IMAD.SHL.U32 R10, R18, 0x2, RZ ;  /* 0x00000002120a7824 */ /* 0x000fe200078e00ff */
[----:B--2---:R-:W-:Y:S01]  /*23c0*/  LOP3.LUT R3, R0, 0x7, RZ, 0xc0, !PT ;  /* 0x0000000700037812 */ /* 0x004fe200078ec0ff */
[----:B------:R-:W-:Y:S01]  /*23d0*/  UISETP.GT.U32.AND UP0, UPT, UR39, 0x14, UPT ;  /* 0x000000142700788c */ /* 0x000fe2000bf04070 */
[----:B------:R-:W-:Y:S01]  /*23e0*/  LOP3.LUT R0, R5, 0x1, RZ, 0xc0, !PT ;  /* 0x0000000105007812 */ /* 0x000fe200078ec0ff */
[----:B------:R-:W-:Y:S01]  /*23f0*/  UIMAD.WIDE.U32 UR4, UR39, -0x79e79e79, URZ ;  /* 0x86186187270478a5 */ /* 0x000fe2000f8e003f */
[----:B------:R-:W-:Y:S01]  /*2400*/  SHF.R.U32.HI R6, RZ, 0x1, R4 ;  /* 0x00000001ff067819 */ /* 0x000fe20000011604 */
[----:B------:R-:W-:Y:S01]  /*2410*/  ULDC UR7, c[0x0][0x284] ;  /* 0x0000a10000077ab9 */ /* 0x000fe20000000800 */
[----:B------:R-:W-:Y:S01]  /*2420*/  UISETP.LT.U32.AND UP0, UPT, UR40, 0x15, UP0 ;  /* 0x000000152800788c */ /* 0x000fe20008701070 */
[----:B------:R-:W-:Y:S01]  /*2430*/  IMAD.SHL.U32 R4, R0, 0x40, RZ ;  /* 0x0000004000047824 */ /* 0x000fe200078e00ff */
[----:B------:R-:W-:Y:S01]  /*2440*/  IADD3 R5, RZ, -R6, -R3 ;  /* 0x80000006ff057210 */ /* 0x000fe20007ffe803 */
[----:B------:R-:W-:Y:S01]  /*2450*/  UIADD3 UR4, UR39, -UR5, URZ ;  /* 0x8000000527047290 */ /* 0x000fe2000fffe03f */
[----:B------:R-:W-:Y:S01]  /*2460*/  SHF.R.S32.HI R111, RZ, 0x1f, R105 ;  /* 0x0000001fff6f7819 */ /* 0x000fe20000011469 */
[----:B------:R-:W-:Y:S01]  /*2470*/  UISETP.GE.U32.AND UP1, UPT, UR40, 0x15, UPT ;  /* 0x000000152800788c */ /* 0x000fe2000bf26070 */
[----:B------:R-:W-:Y:S01]  /*2480*/  LOP3.LUT R119, R4, 0x40, R3, 0xe2, !PT ;  /* 0x0000004004777812 */ /* 0x000fe200078ee203 */
[----:B------:R-:W-:Y:S01]  /*2490*/  IMAD R3, R0, -0x40, R5 ;  /* 0xffffffc000037824 */ /* 0x000fe200078e0205 */
[----:B------:R-:W-:Y:S01]  /*24a0*/  LOP3.LUT R0, R18, 0x3, RZ, 0xc0, !PT ;  /* 0x0000000312007812 */ /* 0x000fe200078ec0ff */
[----:B------:R-:W-:Y:S01]  /*24b0*/  ULDC.64 UR8, c[0x0][0x5d0] ;  /* 0x0001740000087ab9 */ /* 0x000fe20000000a00 */
[C---:B------:R-:W-:Y:S01]  /*24c0*/  LOP3.LUT R10, R7.reuse, 0x6, R10, 0xf8, !PT ;  /* 0x00000006070a7812 */ /* 0x040fe200078ef80a */
[----:B------:R-:W-:Y:S01]  /*24d0*/  USEL UR6, URZ, 0x1, !UP0 ;  /* 0x000000013f067887 */ /* 0x000fe2000c000000 */
[----:B---3--:R-:W-:Y:S01]  /*24e0*/  ISETP.GE.AND P0, PT, R7, R9, PT ;  /* 0x000000090700720c */ /* 0x008fe20003f06270 */
[----:B------:R-:W-:Y:S01]  /*24f0*/  IMAD R8, R0, -0x2, R9 ;  /* 0xfffffffe00087824 */ /* 0x000fe200078e0209 */
[----:B------:R-:W-:Y:S01]  /*2500*/  ULEA.HI UR4, UR4, UR5, URZ, 0x1f ;  /* 0x0000000504047291 */ /* 0x000fe2000f8ff83f */
[----:B------:R-:W-:Y:S01]  /*2510*/  IMAD.SHL.U32 R0, R107, 0x100, RZ ;  /* 0x000001006b007824 */ /* 0x000fe200078e00ff */
[----:B------:R-:W-:Y:S01]  /*2520*/  SHF.R.S32.HI R11, RZ, 0x1f, R10 ;  /* 0x0000001fff0b7819 */ /* 0x000fe2000001140a */
[----:B------:R-:W-:Y:S01]  /*2530*/  IMAD R4, R111, UR8, RZ ;  /* 0x000000086f047c24 */ /* 0x000fe2000f8e02ff */
[----:B------:R-:W-:Y:S01]  /*2540*/  ULOP3.LUT UR38, UR38, UR6, URZ, 0x3c, !UPT ;  /* 0x0000000626267292 */ /* 0x000fe2000f8e3c3f */
[----:B------:R-:W-:Y:S01]  /*2550*/  IMAD.WIDE R12, R107, 0x100, RZ ;  /* 0x000001006b0c7825 */ /* 0x000fe200078e02ff */
[C---:B------:R-:W-:Y:S01]  /*2560*/  ISETP.GE.OR P0, PT, R0.reuse, UR7, P0 ;  /* 0x0000000700007c0c */ /* 0x040fe20008706670 */
[----:B------:R-:W-:Y:S01]  /*2570*/  USHF.R.U32.HI UR4, URZ, 0x4, UR4 ;  /* 0x000000043f047899 */ /* 0x000fe20008011604 */
[----:B------:R-:W-:Y:S01]  /*2580*/  IADD3 R3, -R0, UR7, R3 ;  /* 0x0000000700037c10 */ /* 0x000fe2000fffe103 */
[C---:B------:R-:W-:Y:S01]  /*2590*/  IMAD R9, R105.reuse, UR9, R4 ;  /* 0x0000000969097c24 */ /* 0x040fe2000f8e0204 */
[----:B------:R-:W-:Y:S01]  /*25a0*/  LOP3.LUT R119, R12, R119, R6, 0xfe, !PT ;  /* 0x000000770c777212 */ /* 0x000fe200078efe06 */
[----:B------:R-:W-:Y:S01]  /*25b0*/  IMAD.WIDE.U32 R4, R105, UR8, R10 ;  /* 0x0000000869047c25 */ /* 0x000fe2000f8e000a */
[----:B------:R-:W-:-:S02]  /*25c0*/  @UP1 ULOP3.LUT UR38, UR38, 0x1, UR4, 0x78, !UPT ;  /* 0x0000000126261892 */ /* 0x000fc4000f8e7804 */
[----:B------:R-:W-:Y:S01]  /*25d0*/  UIMAD UR39, UR4, -0x15, UR39 ;  /* 0xffffffeb042778a4 */ /* 0x000fe2000f8e0227 */
[----:B------:R-:W-:Y:S02]  /*25e0*/  IMAD.IADD R6, R8, 0x1, -R7 ;  /* 0x0000000108067824 */ /* 0x000fe400078e0a07 */
[----:B------:R-:W-:Y:S02]  /*25f0*/  IMAD.IADD R9, R5, 0x1, R9 ;  /* 0x0000000105097824 */ /* 0x000fe400078e0209 */
[----:B------:R-:W-:Y:S02]  /*2600*/  IMAD.MOV.U32 R0, RZ, RZ, -0x1 ;  /* 0xffffffffff007424 */ /* 0x000fe400078e00ff */
[----:B------:R-:W-:Y:S01]  /*2610*/  IMAD.MOV.U32 R8, RZ, RZ, R4 ;  /* 0x000000ffff087224 */ /* 0x000fe200078e0004 */
[----:B------:R-:W-:Y:S06]  /*2620*/  @P0 BRA `(.L_x_35) ;  /* 0x0000004c00f80947 */ /* 0x000fec0003800000 */
[----:B------:R-:W0:Y:S01]  /*2630*/  LDC.64 R4, c[0x0][0x5c8] ;  /* 0x00017200ff047b82 */ /* 0x000e220000000a00 */
[----:B-----5:R-:W-:Y:S01]  /*2640*/  FSETP.NEU.AND P2, PT, R106, RZ, PT ;  /* 0x000000ff6a00720b */ /* 0x020fe20003f4d000 */
[----:B------:R-:W-:Y:S01]  /*2650*/  BSSY B0, `(.L_x_35) ;  /* 0x00004fb000007945 */ /* 0x000fe20003800000 */
[----:B------:R-:W-:-:S04]  /*2660*/  ISETP.GT.AND P0, PT, R6, RZ, PT ;  /* 0x000000ff0600720c */ /* 0x000fc80003f04270 */
[----:B------:R-:W-:Y:S01]  /*2670*/  ISETP.GT.AND P1, PT, R3, RZ, P0 ;  /* 0x000000ff0300720c */ /* 0x000fe20000724270 */
[-C--:B0-----:R-:W-:Y:S02]  /*2680*/  IMAD R14, R13, R4.reuse, RZ ;  /* 0x000000040d0e7224 */ /* 0x081fe400078e02ff */
[----:B------:R-:W-:-:S04]  /*2690*/  IMAD.WIDE.U32 R112, R119, R4, R8 ;  /* 0x0000000477707225 */ /* 0x000fc800078e0008 */
[----:B------:R-:W-:-:S04]  /*26a0*/  IMAD R7, R119, R5, R14 ;  /* 0x0000000577077224 */ /* 0x000fc800078e020e */
[----:B------:R-:W-:Y:S01]  /*26b0*/  IMAD.IADD R123, R113, 0x1, R7 ;  /* 0x00000001717b7824 */ /* 0x000fe200078e0207 */
[----:B------:R-:W-:Y:S06]  /*26c0*/  @!P2 BRA `(.L_x_36) ;  /* 0x000000380024a947 */ /* 0x000fec0003800000 */
[----:B------:R-:W0:Y:S01]  /*26d0*/  LDC.64 R20, c[0x0][0x5b8] ;  /* 0x00016e00ff147b82 */ /* 0x000e220000000a00 */
[----:B------:R-:W-:-:S07]  /*26e0*/  ULDC.64 UR4, c[0x0][0x5c0] ;  /* 0x0001700000047ab9 */ /* 0x000fce0000000a00 */
[----:B------:R-:W1:Y:S08]  /*26f0*/  LDC.64 R108, c[0x0][0x5b0] ;  /* 0x00016c00ff6c7b82 */ /* 0x000e700000000a00 */
[----:B------:R-:W2:Y:S01]  /*2700*/  LDC.64 R14, c[0x0][0x5a8] ;  /* 0x00016a00ff0e7b82 */ /* 0x000ea20000000a00 */
[-C--:B0-----:R-:W-:Y:S02]  /*2710*/  IMAD R8, R111, R20.reuse, RZ ;  /* 0x000000146f087224 */ /* 0x081fe400078e02ff */
[----:B------:R-:W-:-:S04]  /*2720*/  IMAD.WIDE.U32 R114, R105, R20, R10 ;  /* 0x0000001469727225 */ /* 0x000fc800078e000a */
[----:B------:R-:W-:Y:S02]  /*2730*/  IMAD R107, R105, R21, R8 ;  /* 0x00000015696b7224 */ /* 0x000fe400078e0208 */
[-C--:B-1----:R-:W-:Y:S02]  /*2740*/  IMAD R12, R13, R108.reuse, RZ ;  /* 0x0000006c0d0c7224 */ /* 0x082fe400078e02ff */
[----:B------:R-:W-:Y:S02]  /*2750*/  IMAD.IADD R117, R115, 0x1, R107 ;  /* 0x0000000173757824 */ /* 0x000fe400078e026b */
[----:B------:R-:W-:Y:S02]  /*2760*/  IMAD.MOV.U32 R116, RZ, RZ, R114 ;  /* 0x000000ffff747224 */ /* 0x000fe400078e0072 */
[C---:B------:R-:W-:Y:S02]  /*2770*/  IMAD R121, R119.reuse, R109, R12 ;  /* 0x0000006d77797224 */ /* 0x040fe400078e020c */
[----:B------:R-:W-:-:S04]  /*2780*/  IMAD.WIDE.U32 R8, R119, R108, R116 ;  /* 0x0000006c77087225 */ /* 0x000fc800078e0074 */
[----:B------:R-:W-:Y:S01]  /*2790*/  IMAD.IADD R7, R9, 0x1, R121 ;  /* 0x0000000109077824 */ /* 0x000fe200078e0279 */
[----:B--2---:R-:W-:-:S04]  /*27a0*/  LEA R12, P2, R8, R14, 0x1 ;  /* 0x0000000e080c7211 */ /* 0x004fc800078408ff */
[----:B------:R-:W-:-:S05]  /*27b0*/  LEA.HI.X R13, R8, R15, R7, 0x1, P2 ;  /* 0x0000000f080d7211 */ /* 0x000fca00010f0c07 */
[----:B------:R0:W2:Y:S01]  /*27c0*/  @P1 LDG.E.LTC128B.U16 R7, desc[UR36][R12.64] ;  /* 0x000000240c071981 */ /* 0x0000a2000c1e1520 */
[----:B------:R-:W-:Y:S01]  /*27d0*/  LEA R8, P2, R112, UR4, 0x1 ;  /* 0x0000000470087c11 */ /* 0x000fe2000f8408ff */
[----:B------:R-:W-:Y:S01]  /*27e0*/  IMAD.WIDE.U32 R110, R119, R108, R10 ;  /* 0x0000006c776e7225 */ /* 0x000fe200078e000a */
[----:B------:R-:W-:Y:S01]  /*27f0*/  ISETP.GT.AND P3, PT, R6, 0x1, PT ;  /* 0x000000010600780c */ /* 0x000fe20003f64270 */
[----:B------:R-:W-:Y:S01]  /*2800*/  BSSY B1, `(.L_x_37) ;  /* 0x0000011000017945 */ /* 0x000fe20003800000 */
[----:B------:R-:W-:Y:S01]  /*2810*/  SHF.L.U64.HI R113, R108, 0x3, R109 ;  /* 0x000000036c717819 */ /* 0x000fe2000001026d */
[----:B------:R-:W-:Y:S02]  /*2820*/  IMAD.IADD R111, R121, 0x1, R111 ;  /* 0x00000001796f7824 */ /* 0x000fe400078e026f */
[----:B------:R-:W-:-:S04]  /*2830*/  IMAD.WIDE.U32 R110, R105, R20, R110 ;  /* 0x00000014696e7225 */ /* 0x000fc800078e006e */
[----:B0-----:R-:W-:Y:S01]  /*2840*/  IMAD.IADD R13, R107, 0x1, R111 ;  /* 0x000000016b0d7824 */ /* 0x001fe200078e026f */
[----:B------:R-:W-:-:S04]  /*2850*/  LEA R12, P4, R110, R14, 0x1 ;  /* 0x0000000e6e0c7211 */ /* 0x000fc800078808ff */
[----:B------:R-:W-:Y:S01]  /*2860*/  LEA.HI.X R13, R110, R15, R13, 0x1, P4 ;  /* 0x0000000f6e0d7211 */ /* 0x000fe200020f0c0d */
[----:B--2---:R-:W-:-:S04]  /*2870*/  IMAD.U32 R9, R7, 0x10000, RZ ;  /* 0x0001000007097824 */ /* 0x004fc800078e00ff */
[----:B------:R-:W-:-:S04]  /*2880*/  FMUL R9, R9, R106 ;  /* 0x0000006a09097220 */ /* 0x000fc80000400000 */
[----:B------:R-:W-:Y:S01]  /*2890*/  FFMA R96, R96, R104, R9 ;  /* 0x0000006860607223 */ /* 0x000fe20000000009 */
[----:B------:R-:W-:Y:S01]  /*28a0*/  LEA.HI.X R9, R112, UR5, R123, 0x1, P2 ;  /* 0x0000000570097c11 */ /* 0x000fe200090f0c7b */
[----:B------:R-:W-:Y:S01]  /*28b0*/  IMAD.SHL.U32 R112, R108, 0x8, RZ ;  /* 0x000000086c707824 */ /* 0x000fe200078e00ff */
[----:B------:R-:W-:Y:S02]  /*28c0*/  ISETP.GT.AND P2, PT, R3, RZ, P3 ;  /* 0x000000ff0300720c */ /* 0x000fe40001f44270 */
[----:B------:R-:W-:-:S05]  /*28d0*/  F2FP.BF16.F32.PACK_AB R96, RZ, R96 ;  /* 0x00000060ff60723e */ /* 0x000fca00000010ff */
[----:B------:R0:W-:Y:S06]  /*28e0*/  @P1 STG.E.U16 desc[UR36][R8.64], R96 ;  /* 0x0000006008001986 */ /* 0x0001ec000c101524 */
[----:B------:R-:W-:Y:S05]  /*28f0*/  @!P2 BRA `(.L_x_38) ;  /* 0x000000000004a947 */ /* 0x000fea0003800000 */
[----:B------:R1:W5:Y:S02]  /*2900*/  LDG.E.LTC128B.U16 R7, desc[UR36][R12.64+0x2] ;  /* 0x000002240c077981 */ /* 0x000364000c1e1520 */
.L_x_38:
[----:B------:R-:W-:Y:S05]  /*2910*/  BSYNC B1 ;  /* 0x0000000000017941 */ /* 0x000fea0003800000 */
.L_x_37:
[----:B-----5:R-:W-:Y:S01]  /*2920*/  IMAD.U32 R21, R7, 0x10000, RZ ;  /* 0x0001000007157824 */ /* 0x020fe200078e00ff */
[----:B------:R-:W-:Y:S01]  /*2930*/  ISETP.GT.AND P1, PT, R3, 0x8, P0 ;  /* 0x000000080300780c */ /* 0x000fe20000724270 */
[----:B------:R-:W-:Y:S01]  /*2940*/  IMAD.WIDE.U32 R124, R119, R108, R112 ;  /* 0x0000006c777c7225 */ /* 0x000fe200078e0070 */
[----:B------:R-:W-:-:S03]  /*2950*/  PRMT R120, R7, 0x7610, R120 ;  /* 0x0000761007787816 */ /* 0x000fc60000000078 */
[----:B0-----:R-:W-:Y:S01]  /*2960*/  FMUL R96, R21, R106 ;  /* 0x0000006a15607220 */ /* 0x001fe20000400000 */
[----:B------:R-:W-:Y:S01]  /*2970*/  IMAD.IADD R127, R121, 0x1, R125 ;  /* 0x00000001797f7824 */ /* 0x000fe200078e027d */
[----:B------:R-:W-:Y:S02]  /*2980*/  IADD3 R21, P4, R114, R124, RZ ;  /* 0x0000007c72157210 */ /* 0x000fe40007f9e0ff */
[----:B------:R-:W-:-:S03]  /*2990*/  FFMA R97, R97, R104, R96 ;  /* 0x0000006861617223 */ /* 0x000fc60000000060 */
[----:B------:R-:W-:Y:S01]  /*29a0*/  IMAD.X R110, R127, 0x1, R117, P4 ;  /* 0x000000017f6e7824 */ /* 0x000fe200020e0675 */
[C---:B------:R-:W-:Y:S02]  /*29b0*/  LEA R96, P4, R21.reuse, R14, 0x1 ;  /* 0x0000000e15607211 */ /* 0x040fe400078808ff */
[----:B------:R-:W-:Y:S02]  /*29c0*/  F2FP.BF16.F32.PACK_AB R111, RZ, R97 ;  /* 0x00000061ff6f723e */ /* 0x000fe400000010ff */
[----:B------:R-:W-:-:S03]  /*29d0*/  LEA.HI.X R97, R21, R15, R110, 0x1, P4 ;  /* 0x0000000f15617211 */ /* 0x000fc600020f0c6e */
[----:B------:R0:W-:Y:S04]  /*29e0*/  @P2 STG.E.U16 desc[UR36][R8.64+0x2], R111 ;  /* 0x0000026f08002986 */ /* 0x0001e8000c101524 */
[----:B------:R2:W3:Y:S01]  /*29f0*/  @P1 LDG.E.LTC128B.U16 R120, desc[UR36][R96.64] ;  /* 0x0000002460781981 */ /* 0x0004e2000c1e1520 */
[----:B------:R-:W-:Y:S01]  /*2a00*/  IMAD.SHL.U32 R7, R4, 0x10, RZ ;  /* 0x0000001004077824 */ /* 0x000fe200078e00ff */
[----:B------:R-:W-:Y:S01]  /*2a10*/  IADD3 R122, P2, R10, R124, RZ ;  /* 0x0000007c0a7a7210 */ /* 0x000fe20007f5e0ff */
[----:B------:R-:W-:Y:S03]  /*2a20*/  BSSY B1, `(.L_x_39) ;  /* 0x0000011000017945 */ /* 0x000fe60003800000 */
[----:B------:R-:W-:Y:S01]  /*2a30*/  IADD3 R110, P4, R7, R8, RZ ;  /* 0x00000008076e7210 */ /* 0x000fe20007f9e0ff */
[----:B------:R-:W-:Y:S01]  /*2a40*/  IMAD.X R123, R11, 0x1, R127, P2 ;  /* 0x000000010b7b7824 */ /* 0x000fe200010e067f */
[----:B------:R-:W-:Y:S01]  /*2a50*/  ISETP.GT.AND P2, PT, R3, 0x8, P3 ;  /* 0x000000080300780c */ /* 0x000fe20001f44270 */
[----:B------:R-:W-:-:S04]  /*2a60*/  IMAD.WIDE.U32 R122, R105, R20, R122 ;  /* 0x00000014697a7225 */ /* 0x000fc800078e007a */
[----:B------:R-:W-:Y:S01]  /*2a70*/  IMAD.IADD R123, R107, 0x1, R123 ;  /* 0x000000016b7b7824 */ /* 0x000fe200078e027b */
[----:B--2---:R-:W-:-:S04]  /*2a80*/  LEA R96, P5, R122, R14, 0x1 ;  /* 0x0000000e7a607211 */ /* 0x004fc800078a08ff */
[----:B------:R-:W-:Y:S01]  /*2a90*/  LEA.HI.X R97, R122, R15, R123, 0x1, P5 ;  /* 0x0000000f7a617211 */ /* 0x000fe200028f0c7b */
[----:B---3--:R-:W-:-:S04]  /*2aa0*/  IMAD.U32 R21, R120, 0x10000, RZ ;  /* 0x0001000078157824 */ /* 0x008fc800078e00ff */
[----:B------:R-:W-:-:S04]  /*2ab0*/  FMUL R21, R21, R106 ;  /* 0x0000006a15157220 */ /* 0x000fc80000400000 */
[----:B------:R-:W-:Y:S01]  /*2ac0*/  FFMA R98, R98, R104, R21 ;  /* 0x0000006862627223 */ /* 0x000fe20000000015 */
[----:B------:R-:W-:-:S04]  /*2ad0*/  SHF.L.U64.HI R21, R4, 0x4, R5 ;  /* 0x0000000404157819 */ /* 0x000fc80000010205 */
[----:B------:R-:W-:Y:S01]  /*2ae0*/  F2FP.BF16.F32.PACK_AB R98, RZ, R98 ;  /* 0x00000062ff62723e */ /* 0x000fe200000010ff */
[----:B0-----:R-:W-:-:S05]  /*2af0*/  IMAD.X R111, R21, 0x1, R9, P4 ;  /* 0x00000001156f7824 */ /* 0x001fca00020e0609 */
[----:B------:R0:W-:Y:S01]  /*2b00*/  @P1 STG.E.U16 desc[UR36][R110.64], R98 ;  /* 0x000000626e001986 */ /* 0x0001e2000c101524 */
[----:B------:R-:W-:Y:S05]  /*2b10*/  @!P2 BRA `(.L_x_40) ;  /* 0x000000000004a947 */ /* 0x000fea0003800000 */
[----:B------:R2:W5:Y:S02]  /*2b20*/  LDG.E.LTC128B.U16 R120, desc[UR36][R96.64+0x2] ;  /* 0x0000022460787981 */ /* 0x000564000c1e1520 */
.L_x_40:
[----:B------:R-:W-:Y:S05]  /*2b30*/  BSYNC B1 ;  /* 0x0000000000017941 */ /* 0x000fea0003800000 */
.L_x_39:
[----:B-----5:R-:W-:Y:S01]  /*2b40*/  IMAD.U32 R123, R120, 0x10000, RZ ;  /* 0x00010000787b7824 */ /* 0x020fe200078e00ff */
[----:B------:R-:W-:Y:S01]  /*2b50*/  ISETP.GT.AND P1, PT, R6, 0x8, PT ;  /* 0x000000080600780c */ /* 0x000fe20003f24270 */
[----:B------:R-:W-:Y:S01]  /*2b60*/  BSSY B1, `(.L_x_41) ;  /* 0x000000c000017945 */ /* 0x000fe20003800000 */
[----:B------:R-:W-:Y:S02]  /*2b70*/  IMAD R125, R109, 0x78, RZ ;  /* 0x000000786d7d7824 */ /* 0x000fe400078e02ff */
[----:B0-----:R-:W-:Y:S01]  /*2b80*/  FMUL R98, R123, R106 ;  /* 0x0000006a7b627220 */ /* 0x001fe20000400000 */
[----:B------:R-:W-:-:S03]  /*2b90*/  ISETP.GT.AND P4, PT, R3, RZ, P1 ;  /* 0x000000ff0300720c */ /* 0x000fc60000f84270 */
[----:B------:R-:W-:Y:S01]  /*2ba0*/  FFMA R98, R99, R104, R98 ;  /* 0x0000006863627223 */ /* 0x000fe20000000062 */
[----:B------:R-:W-:-:S04]  /*2bb0*/  IMAD.MOV.U32 R99, RZ, RZ, R127 ;  /* 0x000000ffff637224 */ /* 0x000fc800078e007f */
[----:B------:R-:W-:-:S04]  /*2bc0*/  F2FP.BF16.F32.PACK_AB R98, RZ, R98 ;  /* 0x00000062ff62723e */ /* 0x000fc800000010ff */
[----:B------:R-:W-:Y:S01]  /*2bd0*/  PRMT R122, R98, 0x7610, R122 ;  /* 0x00007610627a7816 */ /* 0x000fe2000000007a */
[----:B------:R-:W-:-:S04]  /*2be0*/  IMAD.MOV.U32 R98, RZ, RZ, R124 ;  /* 0x000000ffff627224 */ /* 0x000fc800078e007c */
[----:B------:R0:W-:Y:S01]  /*2bf0*/  @P2 STG.E.U16 desc[UR36][R110.64+0x2], R122 ;  /* 0x0000027a6e002986 */ /* 0x0001e2000c101524 */
[----:B------:R-:W-:Y:S05]  /*2c00*/  @!P4 BRA `(.L_x_42) ;  /* 0x000000000004c947 */ /* 0x000fea0003800000 */
[----:B------:R3:W5:Y:S02]  /*2c10*/  LDG.E.LTC128B.U16 R120, desc[UR36][R12.64+0x10] ;  /* 0x000010240c787981 */ /* 0x000764000c1e1520 */
.L_x_42:
[----:B------:R-:W-:Y:S05]  /*2c20*/  BSYNC B1 ;  /* 0x0000000000017941 */ /* 0x000fea0003800000 */
.L_x_41:
[----:B-----5:R-:W-:Y:S01]  /*2c30*/  IMAD.U32 R109, R120, 0x10000, RZ ;  /* 0x00010000786d7824 */ /* 0x020fe200078e00ff */
[----:B------:R-:W-:Y:S01]  /*2c40*/  BSSY B1, `(.L_x_43) ;  /* 0x000000d000017945 */ /* 0x000fe20003800000 */
[----:B------:R-:W-:-:S04]  /*2c50*/  IMAD.WIDE.U32 R98, R108, 0x78, R98 ;  /* 0x000000786c627825 */ /* 0x000fc800078e0062 */
[----:B------:R-:W-:Y:S01]  /*2c60*/  FMUL R109, R109, R106 ;  /* 0x0000006a6d6d7220 */ /* 0x000fe20000400000 */
[----:B------:R-:W-:Y:S01]  /*2c70*/  IMAD.IADD R127, R99, 0x1, R125 ;  /* 0x00000001637f7824 */ /* 0x000fe200078e027d */
[----:B0-----:R-:W-:Y:S02]  /*2c80*/  IADD3 R122, P2, P5, R114, R98, R112 ;  /* 0x00000062727a7210 */ /* 0x001fe40007d5e070 */
[----:B------:R-:W-:Y:S02]  /*2c90*/  FFMA R109, R100, R104, R109 ;  /* 0x00000068646d7223 */ /* 0x000fe4000000006d */
[----:B------:R-:W-:-:S03]  /*2ca0*/  IADD3.X R123, R117, R127, R113, P2, P5 ;  /* 0x0000007f757b7210 */ /* 0x000fc600017ea471 */
[----:B------:R-:W-:Y:S02]  /*2cb0*/  F2FP.BF16.F32.PACK_AB R109, RZ, R109 ;  /* 0x0000006dff6d723e */ /* 0x000fe400000010ff */
[----:B------:R-:W-:-:S03]  /*2cc0*/  ISETP.GT.AND P2, PT, R6, 0x9, PT ;  /* 0x000000090600780c */ /* 0x000fc60003f44270 */
[----:B------:R0:W-:Y:S01]  /*2cd0*/  @P4 STG.E.U16 desc[UR36][R8.64+0x10], R109 ;  /* 0x0000106d08004986 */ /* 0x0001e2000c101524 */
[----:B------:R-:W-:-:S13]  /*2ce0*/  ISETP.GT.AND P5, PT, R3, RZ, P2 ;  /* 0x000000ff0300720c */ /* 0x000fda00017a4270 */
[----:B0-----:R-:W-:Y:S05]  /*2cf0*/  @!P5 BRA `(.L_x_44) ;  /* 0x000000000004d947 */ /* 0x001fea0003800000 */
[----:B------:R0:W5:Y:S02]  /*2d00*/  LDG.E.LTC128B.U16 R120, desc[UR36][R12.64+0x12] ;  /* 0x000012240c787981 */ /* 0x000164000c1e1520 */
.L_x_44:
[----:B------:R-:W-:Y:S05]  /*2d10*/  BSYNC B1 ;  /* 0x0000000000017941 */ /* 0x000fea0003800000 */
.L_x_43:
[----:B-----5:R-:W-:Y:S01]  /*2d20*/  IMAD.U32 R109, R120, 0x10000, RZ ;  /* 0x00010000786d7824 */ /* 0x020fe200078e00ff */
[----:B------:R-:W-:Y:S01]  /*2d30*/  ISETP.GT.AND P4, PT, R3, 0x8, P1 ;  /* 0x000000080300780c */ /* 0x000fe20000f84270 */
[----:B------:R-:W-:Y:S02]  /*2d40*/  BSSY B1, `(.L_x_45) ;  /* 0x0000007000017945 */ /* 0x000fe40003800000 */
[----:B------:R-:W-:-:S04]  /*2d50*/  FMUL R100, R109, R106 ;  /* 0x0000006a6d647220 */ /* 0x000fc80000400000 */
[----:B------:R-:W-:-:S05]  /*2d60*/  FFMA R100, R101, R104, R100 ;  /* 0x0000006865647223 */ /* 0x000fca0000000064 */
[----:B------:R-:W-:-:S05]  /*2d70*/  F2FP.BF16.F32.PACK_AB R100, RZ, R100 ;  /* 0x00000064ff64723e */ /* 0x000fca00000010ff */
[----:B------:R4:W-:Y:S01]  /*2d80*/  @P5 STG.E.U16 desc[UR36][R8.64+0x12], R100 ;  /* 0x0000126408005986 */ /* 0x0009e2000c101524 */
[----:B------:R-:W-:Y:S05]  /*2d90*/  @!P4 BRA `(.L_x_46) ;  /* 0x000000000004c947 */ /* 0x000fea0003800000 */
[----:B------:R0:W5:Y:S02]  /*2da0*/  LDG.E.LTC128B.U16 R120, desc[UR36][R96.64+0x10] ;  /* 0x0000102460787981 */ /* 0x000164000c1e1520 */
.L_x_46:
[----:B------:R-:W-:Y:S05]  /*2db0*/  BSYNC B1 ;  /* 0x0000000000017941 */ /* 0x000fea0003800000 */
.L_x_45:
        /* <DEDUP_REMOVED lines=9> */
.L_x_48:
[----:B------:R-:W-:Y:S05]  /*2e50*/  BSYNC B1 ;  /* 0x0000000000017941 */ /* 0x000fea0003800000 */
.L_x_47:
[----:B-----5:R-:W-:-:S04]  /*2e60*/  IMAD.U32 R99, R120, 0x10000, RZ ;  /* 0x0001000078637824 */ /* 0x020fc800078e00ff */
[----:B----4-:R-:W-:Y:S01]  /*2e70*/  FMUL R100, R99, R106 ;  /* 0x0000006a63647220 */ /* 0x010fe20000400000 */
[----:B------:R-:W-:-:S03]  /*2e80*/  IADD3 R99, P4, R114, R98, RZ ;  /* 0x0000006272637210 */ /* 0x000fc60007f9e0ff */
[----:B------:R-:W-:Y:S02]  /*2e90*/  FFMA R100, R103, R104, R100 ;  /* 0x0000006867647223 */ /* 0x000fe40000000064 */
[----:B------:R-:W-:Y:S01]  /*2ea0*/  IMAD.X R116, R127, 0x1, R117, P4 ;  /* 0x000000017f747824 */ /* 0x000fe200020e0675 */
[C---:B------:R-:W-:Y:S02]  /*2eb0*/  LEA R98, P4, R99.reuse, R14, 0x1 ;  /* 0x0000000e63627211 */ /* 0x040fe400078808ff */
[----:B------:R-:W-:Y:S02]  /*2ec0*/  F2FP.BF16.F32.PACK_AB R100, RZ, R100 ;  /* 0x00000064ff64723e */ /* 0x000fe400000010ff */
[----:B------:R-:W-:Y:S02]  /*2ed0*/  LEA.HI.X R99, R99, R15, R116, 0x1, P4 ;  /* 0x0000000f63637211 */ /* 0x000fe400020f0c74 */
[----:B0-----:R-:W-:-:S05]  /*2ee0*/  PRMT R101, R100, 0x7610, R101 ;  /* 0x0000761064657816 */ /* 0x001fca0000000065 */
[----:B------:R0:W-:Y:S01]  /*2ef0*/  @P5 STG.E.U16 desc[UR36][R110.64+0x12], R101 ;  /* 0x000012656e005986 */ /* 0x0001e2000c101524 */
[----:B------:R-:W-:-:S13]  /*2f00*/  ISETP.GT.AND P5, PT, R3, 0x80, P0 ;  /* 0x000000800300780c */ /* 0x000fda00007a4270 */
[----:B------:R4:W2:Y:S01]  /*2f10*/  @P5 LDG.E.LTC128B.U16 R120, desc[UR36][R98.64] ;  /* 0x0000002462785981 */ /* 0x0008a2000c1e1520 */
[----:B------:R-:W-:Y:S01]  /*2f20*/  IMAD.WIDE.U32 R114, R108, 0x78, R112 ;  /* 0x000000786c727825 */ /* 0x000fe200078e0070 */
[----:B------:R-:W-:Y:S03]  /*2f30*/  BSSY B1, `(.L_x_49) ;  /* 0x0000016000017945 */ /* 0x000fe60003800000 */
[----:B------:R-:W-:Y:S02]  /*2f40*/  IMAD.IADD R117, R125, 0x1, R115 ;  /* 0x000000017d757824 */ /* 0x000fe400078e0273 */
[----:B------:R-:W-:Y:S02]  /*2f50*/  IMAD.MOV.U32 R116, RZ, RZ, R114 ;  /* 0x000000ffff747224 */ /* 0x000fe400078e0072 */
[----:B------:R-:W-:Y:S02]  /*2f60*/  IMAD R5, R5, 0xf0, RZ ;  /* 0x000000f005057824 */ /* 0x000fe400078e02ff */
[----:B0-----:R-:W-:-:S03]  /*2f70*/  IMAD.WIDE.U32 R100, R119, R108, R116 ;  /* 0x0000006c77647225 */ /* 0x001fc600078e0074 */
[----:B------:R-:W-:-:S04]  /*2f80*/  IADD3 R102, P4, R10, R100, RZ ;  /* 0x000000640a667210 */ /* 0x000fc80007f9e0ff */
[----:B------:R-:W-:-:S03]  /*2f90*/  IADD3.X R103, R11, R121, R101, P4, !PT ;  /* 0x000000790b677210 */ /* 0x000fc600027fe465 */
[----:B------:R-:W-:-:S04]  /*2fa0*/  IMAD.WIDE.U32 R102, R105, R20, R102 ;  /* 0x0000001469667225 */ /* 0x000fc800078e0066 */
[----:B----4-:R-:W-:Y:S01]  /*2fb0*/  IMAD.IADD R99, R107, 0x1, R103 ;  /* 0x000000016b637824 */ /* 0x010fe200078e0267 */
[----:B------:R-:W-:-:S04]  /*2fc0*/  LEA R98, P4, R102, R14, 0x1 ;  /* 0x0000000e66627211 */ /* 0x000fc800078808ff */
[----:B------:R-:W-:Y:S02]  /*2fd0*/  LEA.HI.X R99, R102, R15, R99, 0x1, P4 ;  /* 0x0000000f66637211 */ /* 0x000fe400020f0c63 */
[----:B------:R-:W-:Y:S01]  /*2fe0*/  ISETP.GT.AND P4, PT, R3, 0x80, P3 ;  /* 0x000000800300780c */ /* 0x000fe20001f84270 */
[----:B--2---:R-:W-:-:S04]  /*2ff0*/  IMAD.U32 R101, R120, 0x10000, RZ ;  /* 0x0001000078657824 */ /* 0x004fc800078e00ff */
[----:B------:R-:W-:-:S04]  /*3000*/  FMUL R101, R101, R106 ;  /* 0x0000006a65657220 */ /* 0x000fc80000400000 */
[----:B------:R-:W-:Y:S01]  /*3010*/  FFMA R88, R88, R104, R101 ;  /* 0x0000006858587223 */ /* 0x000fe20000000065 */
[----:B------:R-:W-:-:S04]  /*3020*/  IMAD.WIDE.U32 R100, R4, 0xf0, R110 ;  /* 0x000000f004647825 */ /* 0x000fc800078e006e */
[----:B------:R-:W-:Y:S01]  /*3030*/  F2FP.BF16.F32.PACK_AB R88, RZ, R88 ;  /* 0x00000058ff58723e */ /* 0x000fe200000010ff */
[----:B------:R-:W-:Y:S02]  /*3040*/  IMAD.IADD R103, R101, 0x1, R5 ;  /* 0x0000000165677824 */ /* 0x000fe400078e0205 */
[----:B------:R-:W-:-:S05]  /*3050*/  @P5 IMAD.MOV.U32 R102, RZ, RZ, R100 ;  /* 0x000000ffff665224 */ /* 0x000fca00078e0064 */
[----:B------:R0:W-:Y:S01]  /*3060*/  @P5 STG.E.U16 desc[UR36][R102.64], R88 ;  /* 0x0000005866005986 */ /* 0x0001e2000c101524 */
[----:B------:R-:W-:Y:S05]  /*3070*/  @!P4 BRA `(.L_x_50) ;  /* 0x000000000004c947 */ /* 0x000fea0003800000 */
[----:B------:R2:W5:Y:S02]  /*3080*/  LDG.E.LTC128B.U16 R120, desc[UR36][R98.64+0x2] ;  /* 0x0000022462787981 */ /* 0x000564000c1e1520 */
.L_x_50:
[----:B------:R-:W-:Y:S05]  /*3090*/  BSYNC B1 ;  /* 0x0000000000017941 */ /* 0x000fea0003800000 */
.L_x_49:
[----:B-----5:R-:W-:Y:S01]  /*30a0*/  IMAD.U32 R109, R120, 0x10000, RZ ;  /* 0x00010000786d7824 */ /* 0x020fe200078e00ff */
[----:B------:R-:W-:Y:S01]  /*30b0*/  IADD3 R114, P5, R112, R114, RZ ;  /* 0x0000007270727210 */ /* 0x000fe20007fbe0ff */
[----:B------:R-:W-:Y:S01]  /*30c0*/  BSSY B1, `(.L_x_51) ;  /* 0x0000010000017945 */ /* 0x000fe20003800000 */
[----:B------:R-:W-:Y:S01]  /*30d0*/  ISETP.GT.AND P0, PT, R3, 0x88, P0 ;  /* 0x000000880300780c */ /* 0x000fe20000704270 */
[----:B0-----:R-:W-:Y:S02]  /*30e0*/  FMUL R88, R109, R106 ;  /* 0x0000006a6d587220 */ /* 0x001fe40000400000 */
[----:B------:R-:W-:Y:S02]  /*30f0*/  IMAD.X R115, R117, 0x1, R113, P5 ;  /* 0x0000000175737824 */ /* 0x000fe400028e0671 */
[----:B------:R-:W-:Y:S01]  /*3100*/  FFMA R88, R89, R104, R88 ;  /* 0x0000006859587223 */ /* 0x000fe20000000058 */
[----:B------:R-:W-:-:S04]  /*3110*/  IMAD.WIDE.U32 R108, R119, R108, R114 ;  /* 0x0000006c776c7225 */ /* 0x000fc800078e0072 */
[----:B------:R-:W-:Y:S01]  /*3120*/  F2FP.BF16.F32.PACK_AB R88, RZ, R88 ;  /* 0x00000058ff58723e */ /* 0x000fe200000010ff */
[----:B------:R-:W-:Y:S01]  /*3130*/  @P4 IMAD.MOV.U32 R114, RZ, RZ, R100 ;  /* 0x000000ffff724224 */ /* 0x000fe200078e0064 */
[----:B------:R-:W-:Y:S01]  /*3140*/  IADD3 R112, P5, R10, R108, RZ ;  /* 0x0000006c0a707210 */ /* 0x000fe20007fbe0ff */
[----:B------:R-:W-:Y:S01]  /*3150*/  @P4 IMAD.MOV.U32 R115, RZ, RZ, R103 ;  /* 0x000000ffff734224 */ /* 0x000fe200078e0067 */
[----:B------:R-:W-:-:S05]  /*3160*/  PRMT R89, R88, 0x7610, R89 ;  /* 0x0000761058597816 */ /* 0x000fca0000000059 */
[----:B------:R0:W-:Y:S01]  /*3170*/  @P4 STG.E.U16 desc[UR36][R114.64+0x2], R89 ;  /* 0x0000025972004986 */ /* 0x0001e2000c101524 */
[----:B------:R-:W-:-:S04]  /*3180*/  LEA R88, P4, R122, R14, 0x1 ;  /* 0x0000000e7a587211 */ /* 0x000fc800078808ff */
[----:B0-----:R-:W-:Y:S01]  /*3190*/  LEA.HI.X R89, R122, R15, R123, 0x1, P4 ;  /* 0x0000000f7a597211 */ /* 0x001fe200020f0c7b */
[----:B------:R-:W-:Y:S08]  /*31a0*/  @!P0 BRA `(.L_x_52) ;  /* 0x0000000000048947 */ /* 0x000ff00003800000 */
[----:B------:R0:W5:Y:S02]  /*31b0*/  LDG.E.LTC128B.U16 R120, desc[UR36][R88.64] ;  /* 0x0000002458787981 */ /* 0x000164000c1e1520 */
.L_x_52:
[----:B------:R-:W-:Y:S05]  /*31c0*/  BSYNC B1 ;  /* 0x0000000000017941 */ /* 0x000fea0003800000 */
.L_x_51:
[----:B0----5:R-:W-:Y:S01]  /*31d0*/  IMAD.U32 R89, R120, 0x10000, RZ ;  /* 0x0001000078597824 */ /* 0x021fe200078e00ff */
[----:B------:R-:W-:Y:S01]  /*31e0*/  IADD3.X R113, R11, R121, R109, P5, !PT ;  /* 0x000000790b717210 */ /* 0x000fe20002ffe46d */
[----:B------:R-:W-:Y:S01]  /*31f0*/  BSSY B1, `(.L_x_53) ;  /* 0x000000e000017945 */ /* 0x000fe20003800000 */
[----:B------:R-:W-:Y:S01]  /*3200*/  IADD3 R10, P4, R7, R100, RZ ;  /* 0x00000064070a7210 */ /* 0x000fe20007f9e0ff */
[----:B------:R-:W-:Y:S01]  /*3210*/  FMUL R11, R89, R106 ;  /* 0x0000006a590b7220 */ /* 0x000fe20000400000 */
[----:B------:R-:W-:Y:S01]  /*3220*/  ISETP.GT.AND P3, PT, R3, 0x88, P3 ;  /* 0x000000880300780c */ /* 0x000fe20001f64270 */
[----:B------:R-:W-:-:S04]  /*3230*/  IMAD.WIDE.U32 R88, R105, R20, R112 ;  /* 0x0000001469587225 */ /* 0x000fc800078e0070 */
[----:B------:R-:W-:Y:S01]  /*3240*/  FFMA R11, R90, R104, R11 ;  /* 0x000000685a0b7223 */ /* 0x000fe2000000000b */
[----:B------:R-:W-:Y:S01]  /*3250*/  IMAD.IADD R107, R107, 0x1, R89 ;  /* 0x000000016b6b7824 */ /* 0x000fe200078e0259 */
[----:B------:R-:W-:-:S03]  /*3260*/  LEA R14, P5, R88, R14, 0x1 ;  /* 0x0000000e580e7211 */ /* 0x000fc600078a08ff */
[----:B------:R-:W-:Y:S01]  /*3270*/  F2FP.BF16.F32.PACK_AB R20, RZ, R11 ;  /* 0x0000000bff14723e */ /* 0x000fe200000010ff */
[----:B------:R-:W-:Y:S01]  /*3280*/  IMAD.X R11, R103, 0x1, R21, P4 ;  /* 0x00000001670b7824 */ /* 0x000fe200020e0615 */
[----:B------:R-:W-:-:S04]  /*3290*/  LEA.HI.X R15, R88, R15, R107, 0x1, P5 ;  /* 0x0000000f580f7211 */ /* 0x000fc800028f0c6b */
[----:B------:R0:W-:Y:S01]  /*32a0*/  @P0 STG.E.U16 desc[UR36][R10.64], R20 ;  /* 0x000000140a000986 */ /* 0x0001e2000c101524 */
[----:B------:R-:W-:Y:S05]  /*32b0*/  @!P3 BRA `(.L_x_54) ;  /* 0x000000000004b947 */ /* 0x000fea0003800000 */
[----:B------:R4:W5:Y:S02]  /*32c0*/  LDG.E.LTC128B.U16 R120, desc[UR36][R14.64+0x2] ;  /* 0x000002240e787981 */ /* 0x000964000c1e1520 */
.L_x_54:
[----:B------:R-:W-:Y:S05]  /*32d0*/  BSYNC B1 ;  /* 0x0000000000017941 */ /* 0x000fea0003800000 */
.L_x_53:
[----:B-----5:R-:W-:Y:S01]  /*32e0*/  IMAD.U32 R89, R120, 0x10000, RZ ;  /* 0x0001000078597824 */ /* 0x020fe200078e00ff */
[----:B------:R-:W-:Y:S01]  /*32f0*/  ISETP.GT.AND P0, PT, R3, 0x80, P1 ;  /* 0x000000800300780c */ /* 0x000fe20000f04270 */
[----:B------:R-:W-:Y:S02]  /*3300*/  BSSY B1, `(.L_x_55) ;  /* 0x0000007000017945 */ /* 0x000fe40003800000 */
[----:B0-----:R-:W-:-:S04]  /*3310*/  FMUL R20, R89, R106 ;  /* 0x0000006a59147220 */ /* 0x001fc80000400000 */
[----:B------:R-:W-:-:S05]  /*3320*/  FFMA R20, R91, R104, R20 ;  /* 0x000000685b147223 */ /* 0x000fca0000000014 */
[----:B------:R-:W-:-:S05]  /*3330*/  F2FP.BF16.F32.PACK_AB R20, RZ, R20 ;  /* 0x00000014ff14723e */ /* 0x000fca00000010ff */
[----:B------:R0:W-:Y:S01]  /*3340*/  @P3 STG.E.U16 desc[UR36][R10.64+0x2], R20 ;  /* 0x000002140a003986 */ /* 0x0001e2000c101524 */
[----:B------:R-:W-:Y:S05]  /*3350*/  @!P0 BRA `(.L_x_56) ;  /* 0x0000000000048947 */ /* 0x000fea0003800000 */
[----:B------:R0:W5:Y:S02]  /*3360*/  LDG.E.LTC128B.U16 R120, desc[UR36][R98.64+0x10] ;  /* 0x0000102462787981 */ /* 0x000164000c1e1520 */
.L_x_56:
[----:B------:R-:W-:Y:S05]  /*3370*/  BSYNC B1 ;  /* 0x0000000000017941 */ /* 0x000fea0003800000 */
.L_x_55:
[----:B-----5:R-:W-:Y:S01]  /*3380*/  IMAD.U32 R89, R120, 0x10000, RZ ;  /* 0x0001000078597824 */ /* 0x020fe200078e00ff */
[----:B------:R-:W-:Y:S01]  /*3390*/  ISETP.GT.AND P3, PT, R3, 0x80, P2 ;  /* 0x000000800300780c */ /* 0x000fe20001764270 */
[----:B------:R-:W-:Y:S01]  /*33a0*/  @P0 IMAD.MOV.U32 R88, RZ, RZ, R100 ;  /* 0x000000ffff580224 */ /* 0x000fe200078e0064 */
[----:B------:R-:W-:Y:S01]  /*33b0*/  BSSY B1, `(.L_x_57) ;  /* 0x0000009000017945 */ /* 0x000fe20003800000 */
[----:B------:R-:W-:-:S04]  /*33c0*/  FMUL R89, R89, R106 ;  /* 0x0000006a59597220 */ /* 0x000fc80000400000 */
[----:B------:R-:W-:-:S05]  /*33d0*/  FFMA R89, R92, R104, R89 ;  /* 0x000000685c597223 */ /* 0x000fca0000000059 */
[----:B------:R-:W-:-:S04]  /*33e0*/  F2FP.BF16.F32.PACK_AB R89, RZ, R89 ;  /* 0x00000059ff59723e */ /* 0x000fc800000010ff */
[----:B0-----:R-:W-:Y:S01]  /*33f0*/  PRMT R20, R89, 0x7610, R20 ;  /* 0x0000761059147816 */ /* 0x001fe20000000014 */
[----:B------:R-:W-:-:S05]  /*3400*/  @P0 IMAD.MOV.U32 R89, RZ, RZ, R103 ;  /* 0x000000ffff590224 */ /* 0x000fca00078e0067 */
[----:B------:R0:W-:Y:S01]  /*3410*/  @P0 STG.E.U16 desc[UR36][R88.64+0x10], R20 ;  /* 0x0000101458000986 */ /* 0x0001e2000c101524 */
[----:B------:R-:W-:Y:S05]  /*3420*/  @!P3 BRA `(.L_x_58) ;  /* 0x000000000004b947 */ /* 0x000fea0003800000 */
[----:B------:R0:W5:Y:S02]  /*3430*/  LDG.E.LTC128B.U16 R120, desc[UR36][R98.64+0x12] ;  /* 0x0000122462787981 */ /* 0x000164000c1e1520 */
.L_x_58:
[----:B------:R-:W-:Y:S05]  /*3440*/  BSYNC B1 ;  /* 0x0000000000017941 */ /* 0x000fea0003800000 */
.L_x_57:
[----:B0----5:R-:W-:Y:S01]  /*3450*/  IMAD.U32 R89, R120, 0x10000, RZ ;  /* 0x0001000078597824 */ /* 0x021fe200078e00ff */
[----:B------:R-:W-:Y:S01]  /*3460*/  ISETP.GT.AND P1, PT, R3, 0x88, P1 ;  /* 0x000000880300780c */ /* 0x000fe20000f24270 */
[----:B------:R-:W-:Y:S01]  /*3470*/  @P3 IMAD.MOV.U32 R101, RZ, RZ, R103 ;  /* 0x000000ffff653224 */ /* 0x000fe200078e0067 */
[----:B------:R-:W-:Y:S01]  /*3480*/  BSSY B1, `(.L_x_59) ;  /* 0x0000007000017945 */ /* 0x000fe20003800000 */
[----:B------:R-:W-:-:S04]  /*3490*/  FMUL R20, R89, R106 ;  /* 0x0000006a59147220 */ /* 0x000fc80000400000 */
[----:B------:R-:W-:-:S05]  /*34a0*/  FFMA R20, R93, R104, R20 ;  /* 0x000000685d147223 */ /* 0x000fca0000000014 */
[----:B------:R-:W-:-:S05]  /*34b0*/  F2FP.BF16.F32.PACK_AB R20, RZ, R20 ;  /* 0x00000014ff14723e */ /* 0x000fca00000010ff */
[----:B------:R0:W-:Y:S01]  /*34c0*/  @P3 STG.E.U16 desc[UR36][R100.64+0x12], R20 ;  /* 0x0000121464003986 */ /* 0x0001e2000c101524 */
[----:B------:R-:W-:Y:S05]  /*34d0*/  @!P1 BRA `(.L_x_60) ;  /* 0x0000000000049947 */ /* 0x000fea0003800000 */
[----:B------:R0:W5:Y:S02]  /*34e0*/  LDG.E.LTC128B.U16 R120, desc[UR36][R14.64+0x10] ;  /* 0x000010240e787981 */ /* 0x000164000c1e1520 */
.L_x_60:
[----:B------:R-:W-:Y:S05]  /*34f0*/  BSYNC B1 ;  /* 0x0000000000017941 */ /* 0x000fea0003800000 */
.L_x_59:
        /* <DEDUP_REMOVED lines=9> */
.L_x_62:
[----:B------:R-:W-:Y:S05]  /*3590*/  BSYNC B1 ;  /* 0x0000000000017941 */ /* 0x000fea0003800000 */
.L_x_61:
[----:B0----5:R-:W-:Y:S01]  /*35a0*/  IMAD.U32 R89, R120, 0x10000, RZ ;  /* 0x0001000078597824 */ /* 0x021fe200078e00ff */
[----:B------:R-:W-:Y:S01]  /*35b0*/  ISETP.GT.AND P3, PT, R6, 0x10, PT ;  /* 0x000000100600780c */ /* 0x000fe20003f64270 */
[----:B------:R-:W-:Y:S02]  /*35c0*/  BSSY B1, `(.L_x_63) ;  /* 0x0000008000017945 */ /* 0x000fe40003800000 */
[----:B------:R-:W-:Y:S01]  /*35d0*/  FMUL R20, R89, R106 ;  /* 0x0000006a59147220 */ /* 0x000fe20000400000 */
[----:B------:R-:W-:-:S03]  /*35e0*/  ISETP.GT.AND P0, PT, R3, RZ, P3 ;  /* 0x000000ff0300720c */ /* 0x000fc60001f04270 */
[----:B------:R-:W-:-:S05]  /*35f0*/  FFMA R20, R95, R104, R20 ;  /* 0x000000685f147223 */ /* 0x000fca0000000014 */
[----:B------:R-:W-:-:S05]  /*3600*/  F2FP.BF16.F32.PACK_AB R20, RZ, R20 ;  /* 0x00000014ff14723e */ /* 0x000fca00000010ff */
[----:B------:R0:W-:Y:S01]  /*3610*/  @P2 STG.E.U16 desc[UR36][R10.64+0x12], R20 ;  /* 0x000012140a002986 */ /* 0x0001e2000c101524 */
[----:B------:R-:W-:Y:S05]  /*3620*/  @!P0 BRA `(.L_x_64) ;  /* 0x0000000000048947 */ /* 0x000fea0003800000 */
[----:B------:R0:W5:Y:S02]  /*3630*/  LDG.E.LTC128B.U16 R120, desc[UR36][R12.64+0x20] ;  /* 0x000020240c787981 */ /* 0x000164000c1e1520 */
.L_x_64:
[----:B------:R-:W-:Y:S05]  /*3640*/  BSYNC B1 ;  /* 0x0000000000017941 */ /* 0x000fea0003800000 */
.L_x_63:
        /* <DEDUP_REMOVED lines=10> */
.L_x_66:
[----:B------:R-:W-:Y:S05]  /*36f0*/  BSYNC B1 ;  /* 0x0000000000017941 */ /* 0x000fea0003800000 */
.L_x_65:
[----:B0----5:R-:W-:Y:S01]  /*3700*/  IMAD.U32 R11, R120, 0x10000, RZ ;  /* 0x00010000780b7824 */ /* 0x021fe200078e00ff */
        /* <DEDUP_REMOVED lines=8> */
.L_x_68:
[----:B------:R-:W-:Y:S05]  /*3790*/  BSYNC B1 ;  /* 0x0000000000017941 */ /* 0x000fea0003800000 */
.L_x_67:
        /* <DEDUP_REMOVED lines=9> */
.L_x_70:
[----:B------:R-:W-:Y:S05]  /*3830*/  BSYNC B1 ;  /* 0x0000000000017941 */ /* 0x000fea0003800000 */
.L_x_69:
        /* <DEDUP_REMOVED lines=10> */
.L_x_72:
[----:B------:R-:W-:Y:S05]  /*38e0*/  BSYNC B1 ;  /* 0x0000000000017941 */ /* 0x000fea0003800000 */
.L_x_71:
[----:B-----5:R-:W-:Y:S01]  /*38f0*/  IMAD.U32 R11, R120, 0x10000, RZ ;  /* 0x00010000780b7824 */ /* 0x020fe200078e00ff */
        /* <DEDUP_REMOVED lines=9> */
.L_x_74:
[----:B------:R-:W-:Y:S05]  /*3990*/  BSYNC B1 ;  /* 0x0000000000017941 */ /* 0x000fea0003800000 */
.L_x_73:
        /* <DEDUP_REMOVED lines=9> */
.L_x_76:
[----:B------:R-:W-:Y:S05]  /*3a30*/  BSYNC B1 ;  /* 0x0000000000017941 */ /* 0x000fea0003800000 */
.L_x_75:
        /* <DEDUP_REMOVED lines=9> */
.L_x_78:
[----:B------:R-:W-:Y:S05]  /*3ad0*/  BSYNC B1 ;  /* 0x0000000000017941 */ /* 0x000fea0003800000 */
.L_x_77:
        /* <DEDUP_REMOVED lines=9> */
.L_x_80:
[----:B------:R-:W-:Y:S05]  /*3b70*/  BSYNC B1 ;  /* 0x0000000000017941 */ /* 0x000fea0003800000 */
.L_x_79:
[----:B-----5:R-:W-:Y:S01]  /*3b80*/  IMAD.U32 R11, R120, 0x10000, RZ ;  /* 0x00010000780b7824 */ /* 0x020fe200078e00ff */
[----:B------:R-:W-:Y:S01]  /*3b90*/  ISETP.GT.AND P4, PT, R3, 0x80, P2 ;  /* 0x000000800300780c */ /* 0x000fe20001784270 */
[----:B------:R-:W-:Y:S02]  /*3ba0*/  BSSY B1, `(.L_x_81) ;  /* 0x000000a000017945 */ /* 0x000fe40003800000 */
[----:B------:R-:W-:-:S04]  /*3bb0*/  FMUL R11, R11, R106 ;  /* 0x0000006a0b0b7220 */ /* 0x000fc80000400000 */
[----:B------:R-:W-:Y:S01]  /*3bc0*/  FFMA R72, R72, R104, R11 ;  /* 0x0000006848487223 */ /* 0x000fe2000000000b */
[----:B0-----:R-:W-:-:S04]  /*3bd0*/  IMAD.WIDE.U32 R10, R4, 0xf0, R110 ;  /* 0x000000f0040a7825 */ /* 0x001fc800078e006e */
[----:B------:R-:W-:Y:S01]  /*3be0*/  F2FP.BF16.F32.PACK_AB R72, RZ, R72 ;  /* 0x00000048ff48723e */ /* 0x000fe200000010ff */
[----:B------:R-:W-:Y:S02]  /*3bf0*/  IMAD.IADD R5, R5, 0x1, R11 ;  /* 0x0000000105057824 */ /* 0x000fe400078e020b */
[----:B------:R-:W-:-:S05]  /*3c00*/  IMAD.MOV.U32 R4, RZ, RZ, R10 ;  /* 0x000000ffff047224 */ /* 0x000fca00078e000a */
[----:B------:R0:W-:Y:S01]  /*3c10*/  @P5 STG.E.U16 desc[UR36][R4.64+0x20], R72 ;  /* 0x0000204804005986 */ /* 0x0001e2000c101524 */
[----:B------:R-:W-:Y:S05]  /*3c20*/  @!P4 BRA `(.L_x_82) ;  /* 0x000000000004c947 */ /* 0x000fea0003800000 */
[----:B------:R0:W5:Y:S02]  /*3c30*/  LDG.E.LTC128B.U16 R120, desc[UR36][R98.64+0x22] ;  /* 0x0000222462787981 */ /* 0x000164000c1e1520 */
.L_x_82:
[----:B------:R-:W-:Y:S05]  /*3c40*/  BSYNC B1 ;  /* 0x0000000000017941 */ /* 0x000fea0003800000 */
.L_x_81:
        /* <DEDUP_REMOVED lines=9> */
.L_x_84:
[----:B------:R-:W-:Y:S05]  /*3ce0*/  BSYNC B1 ;  /* 0x0000000000017941 */ /* 0x000fea0003800000 */
.L_x_83:
[----:B-----5:R-:W-:Y:S01]  /*3cf0*/  IMAD.U32 R11, R120, 0x10000, RZ ;  /* 0x00010000780b7824 */ /* 0x020fe200078e00ff */
[----:B------:R-:W-:Y:S01]  /*3d00*/  IADD3 R10, P4, R7, R10, RZ ;  /* 0x0000000a070a7210 */ /* 0x000fe20007f9e0ff */
[----:B------:R-:W-:Y:S01]  /*3d10*/  BSSY B1, `(.L_x_85) ;  /* 0x0000009000017945 */ /* 0x000fe20003800000 */
[----:B------:R-:W-:Y:S01]  /*3d20*/  ISETP.GT.AND P2, PT, R3, 0x88, P2 ;  /* 0x000000880300780c */ /* 0x000fe20001744270 */
[----:B------:R-:W-:-:S04]  /*3d30*/  FMUL R11, R11, R106 ;  /* 0x0000006a0b0b7220 */ /* 0x000fc80000400000 */
[----:B------:R-:W-:-:S05]  /*3d40*/  FFMA R11, R74, R104, R11 ;  /* 0x000000684a0b7223 */ /* 0x000fca000000000b */
[----:B------:R-:W-:Y:S01]  /*3d50*/  F2FP.BF16.F32.PACK_AB R7, RZ, R11 ;  /* 0x0000000bff07723e */ /* 0x000fe200000010ff */
[----:B------:R-:W-:-:S05]  /*3d60*/  IMAD.X R11, R21, 0x1, R5, P4 ;  /* 0x00000001150b7824 */ /* 0x000fca00020e0605 */
[----:B------:R0:W-:Y:S01]  /*3d70*/  @P3 STG.E.U16 desc[UR36][R10.64+0x20], R7 ;  /* 0x000020070a003986 */ /* 0x0001e2000c101524 */
[----:B------:R-:W-:Y:S05]  /*3d80*/  @!P2 BRA `(.L_x_86) ;  /* 0x000000000004a947 */ /* 0x000fea0003800000 */
[----:B------:R0:W5:Y:S02]  /*3d90*/  LDG.E.LTC128B.U16 R120, desc[UR36][R14.64+0x22] ;  /* 0x000022240e787981 */ /* 0x000164000c1e1520 */
.L_x_86:
[----:B------:R-:W-:Y:S05]  /*3da0*/  BSYNC B1 ;  /* 0x0000000000017941 */ /* 0x000fea0003800000 */
.L_x_85:
        /* <DEDUP_REMOVED lines=9> */
.L_x_88:
[----:B------:R-:W-:Y:S05]  /*3e40*/  BSYNC B1 ;  /* 0x0000000000017941 */ /* 0x000fea0003800000 */
.L_x_87:
        /* <DEDUP_REMOVED lines=9> */
.L_x_90:
[----:B------:R-:W-:Y:S05]  /*3ee0*/  BSYNC B1 ;  /* 0x0000000000017941 */ /* 0x000fea0003800000 */
.L_x_89:
        /* <DEDUP_REMOVED lines=9> */
.L_x_92:
[----:B------:R-:W-:Y:S05]  /*3f80*/  BSYNC B1 ;  /* 0x0000000000017941 */ /* 0x000fea0003800000 */
.L_x_91:
        /* <DEDUP_REMOVED lines=9> */
.L_x_94:
[----:B------:R-:W-:Y:S05]  /*4020*/  BSYNC B1 ;  /* 0x0000000000017941 */ /* 0x000fea0003800000 */
.L_x_93:
        /* <DEDUP_REMOVED lines=10> */
.L_x_96:
[----:B------:R-:W-:Y:S05]  /*40d0*/  BSYNC B1 ;  /* 0x0000000000017941 */ /* 0x000fea0003800000 */
.L_x_95:
        /* <DEDUP_REMOVED lines=10> */
.L_x_98:
[----:B------:R-:W-:Y:S05]  /*4180*/  BSYNC B1 ;  /* 0x0000000000017941 */ /* 0x000fea0003800000 */
.L_x_97:
        /* <DEDUP_REMOVED lines=9> */
.L_x_100:
[----:B------:R-:W-:Y:S05]  /*4220*/  BSYNC B1 ;  /* 0x0000000000017941 */ /* 0x000fea0003800000 */
.L_x_99:
        /* <DEDUP_REMOVED lines=9> */
.L_x_102:
[----:B------:R-:W-:Y:S05]  /*42c0*/  BSYNC B1 ;  /* 0x0000000000017941 */ /* 0x000fea0003800000 */
.L_x_101:
        /* <DEDUP_REMOVED lines=10> */
.L_x_104:
[----:B------:R-:W-:Y:S05]  /*4370*/  BSYNC B1 ;  /* 0x0000000000017941 */ /* 0x000fea0003800000 */
.L_x_103:
        /* <DEDUP_REMOVED lines=10> */
.L_x_106:
[----:B------:R-:W-:Y:S05]  /*4420*/  BSYNC B1 ;  /* 0x0000000000017941 */ /* 0x000fea0003800000 */
.L_x_105:
        /* <DEDUP_REMOVED lines=9> */
.L_x_108:
[----:B------:R-:W-:Y:S05]  /*44c0*/  BSYNC B1 ;  /* 0x0000000000017941 */ /* 0x000fea0003800000 */
.L_x_107:
        /* <DEDUP_REMOVED lines=9> */
.L_x_110:
[----:B------:R-:W-:Y:S05]  /*4560*/  BSYNC B1 ;  /* 0x0000000000017941 */ /* 0x000fea0003800000 */
.L_x_109:
        /* <DEDUP_REMOVED lines=9> */
.L_x_112:
[----:B------:R-:W-:Y:S05]  /*4600*/  BSYNC B1 ;  /* 0x0000000000017941 */ /* 0x000fea0003800000 */
.L_x_111:
        /* <DEDUP_REMOVED lines=9> */
.L_x_114:
[----:B------:R-:W-:Y:S05]  /*46a0*/  BSYNC B1 ;  /* 0x0000000000017941 */ /* 0x000fea0003800000 */
.L_x_113:
        /* <DEDUP_REMOVED lines=9> */
.L_x_116:
[----:B------:R-:W-:Y:S05]  /*4740*/  BSYNC B1 ;  /* 0x0000000000017941 */ /* 0x000fea0003800000 */
.L_x_115:
        /* <DEDUP_REMOVED lines=9> */
.L_x_118:
[----:B------:R-:W-:Y:S05]  /*47e0*/  BSYNC B1 ;  /* 0x0000000000017941 */ /* 0x000fea0003800000 */
.L_x_117:
        /* <DEDUP_REMOVED lines=9> */
.L_x_120:
[----:B------:R-:W-:Y:S05]  /*4880*/  BSYNC B1 ;  /* 0x0000000000017941 */ /* 0x000fea0003800000 */
.L_x_119:
        /* <DEDUP_REMOVED lines=9> */
.L_x_122:
[----:B------:R-:W-:Y:S05]  /*4920*/  BSYNC B1 ;  /* 0x0000000000017941 */ /* 0x000fea0003800000 */
.L_x_121:
        /* <DEDUP_REMOVED lines=9> */
.L_x_124:
[----:B------:R-:W-:Y:S05]  /*49c0*/  BSYNC B1 ;  /* 0x0000000000017941 */ /* 0x000fea0003800000 */
.L_x_123:
        /* <DEDUP_REMOVED lines=9> */
.L_x_126:
[----:B------:R-:W-:Y:S05]  /*4a60*/  BSYNC B1 ;  /* 0x0000000000017941 */ /* 0x000fea0003800000 */
.L_x_125:
        /* <DEDUP_REMOVED lines=10> */
.L_x_128:
[----:B------:R-:W-:Y:S05]  /*4b10*/  BSYNC B1 ;  /* 0x0000000000017941 */ /* 0x000fea0003800000 */
.L_x_127:
        /* <DEDUP_REMOVED lines=10> */
.L_x_130:
[----:B------:R-:W-:Y:S05]  /*4bc0*/  BSYNC B1 ;  /* 0x0000000000017941 */ /* 0x000fea0003800000 */
.L_x_129:
        /* <DEDUP_REMOVED lines=9> */
.L_x_132:
[----:B------:R-:W-:Y:S05]  /*4c60*/  BSYNC B1 ;  /* 0x0000000000017941 */ /* 0x000fea0003800000 */
.L_x_131:
        /* <DEDUP_REMOVED lines=9> */
.L_x_134:
[----:B------:R-:W-:Y:S05]  /*4d00*/  BSYNC B1 ;  /* 0x0000000000017941 */ /* 0x000fea0003800000 */
.L_x_133:
        /* <DEDUP_REMOVED lines=10> */
.L_x_136:
[----:B------:R-:W-:Y:S05]  /*4db0*/  BSYNC B1 ;  /* 0x0000000000017941 */ /* 0x000fea0003800000 */
.L_x_135:
        /* <DEDUP_REMOVED lines=10> */
.L_x_138:
[----:B------:R-:W-:Y:S05]  /*4e60*/  BSYNC B1 ;  /* 0x0000000000017941 */ /* 0x000fea0003800000 */
.L_x_137:
        /* <DEDUP_REMOVED lines=9> */
.L_x_140:
[----:B------:R-:W-:Y:S05]  /*4f00*/  BSYNC B1 ;  /* 0x0000000000017941 */ /* 0x000fea0003800000 */
.L_x_139:
        /* <DEDUP_REMOVED lines=9> */
.L_x_142:
[----:B------:R-:W-:Y:S05]  /*4fa0*/  BSYNC B1 ;  /* 0x0000000000017941 */ /* 0x000fea0003800000 */
.L_x_141:
        /* <DEDUP_REMOVED lines=9> */
.L_x_144:
[----:B------:R-:W-:Y:S05]  /*5040*/  BSYNC B1 ;  /* 0x0000000000017941 */ /* 0x000fea0003800000 */
.L_x_143:
        /* <DEDUP_REMOVED lines=9> */
.L_x_146:
[----:B------:R-:W-:Y:S05]  /*50e0*/  BSYNC B1 ;  /* 0x0000000000017941 */ /* 0x000fea0003800000 */
.L_x_145:
        /* <DEDUP_REMOVED lines=9> */
.L_x_148:
[----:B------:R-:W-:Y:S05]  /*5180*/  BSYNC B1 ;  /* 0x0000000000017941 */ /* 0x000fea0003800000 */
.L_x_147:
        /* <DEDUP_REMOVED lines=9> */
.L_x_150:
[----:B------:R-:W-:Y:S05]  /*5220*/  BSYNC B1 ;  /* 0x0000000000017941 */ /* 0x000fea0003800000 */
.L_x_149:
        /* <DEDUP_REMOVED lines=9> */
.L_x_152:
[----:B------:R-:W-:Y:S05]  /*52c0*/  BSYNC B1 ;  /* 0x0000000000017941 */ /* 0x000fea0003800000 */
.L_x_151:
        /* <DEDUP_REMOVED lines=9> */
.L_x_154:
[----:B------:R-:W-:Y:S05]  /*5360*/  BSYNC B1 ;  /* 0x0000000000017941 */ /* 0x000fea0003800000 */
.L_x_153:
        /* <DEDUP_REMOVED lines=9> */
.L_x_156:
[----:B------:R-:W-:Y:S05]  /*5400*/  BSYNC B1 ;  /* 0x0000000000017941 */ /* 0x000fea0003800000 */
.L_x_155:
        /* <DEDUP_REMOVED lines=9> */
.L_x_158:
[----:B------:R-:W-:Y:S05]  /*54a0*/  BSYNC B1 ;  /* 0x0000000000017941 */ /* 0x000fea0003800000 */
.L_x_157:
        /* <DEDUP_REMOVED lines=10> */
.L_x_160:
[----:B------:R-:W-:Y:S05]  /*5550*/  BSYNC B1 ;  /* 0x0000000000017941 */ /* 0x000fea0003800000 */
.L_x_159:
        /* <DEDUP_REMOVED lines=10> */
.L_x_162:
[----:B------:R-:W-:Y:S05]  /*5600*/  BSYNC B1 ;  /* 0x0000000000017941 */ /* 0x000fea0003800000 */
.L_x_161:
        /* <DEDUP_REMOVED lines=9> */
.L_x_164:
[----:B------:R-:W-:Y:S05]  /*56a0*/  BSYNC B1 ;  /* 0x0000000000017941 */ /* 0x000fea0003800000 */
.L_x_163:
        /* <DEDUP_REMOVED lines=9> */
.L_x_166:
[----:B------:R-:W-:Y:S05]  /*5740*/  BSYNC B1 ;  /* 0x0000000000017941 */ /* 0x000fea0003800000 */
.L_x_165:
        /* <DEDUP_REMOVED lines=10> */
.L_x_168:
[----:B------:R-:W-:Y:S05]  /*57f0*/  BSYNC B1 ;  /* 0x0000000000017941 */ /* 0x000fea0003800000 */
.L_x_167:
        /* <DEDUP_REMOVED lines=10> */
.L_x_170:
[----:B------:R-:W-:Y:S05]  /*58a0*/  BSYNC B1 ;  /* 0x0000000000017941 */ /* 0x000fea0003800000 */
.L_x_169:
        /* <DEDUP_REMOVED lines=9> */
.L_x_172:
[----:B------:R-:W-:Y:S05]  /*5940*/  BSYNC B1 ;  /* 0x0000000000017941 */ /* 0x000fea0003800000 */
.L_x_171:
        /* <DEDUP_REMOVED lines=9> */
.L_x_174:
[----:B------:R-:W-:Y:S05]  /*59e0*/  BSYNC B1 ;  /* 0x0000000000017941 */ /* 0x000fea0003800000 */
.L_x_173:
        /* <DEDUP_REMOVED lines=9> */
.L_x_176:
[----:B------:R-:W-:Y:S05]  /*5a80*/  BSYNC B1 ;  /* 0x0000000000017941 */ /* 0x000fea0003800000 */
.L_x_175:
        /* <DEDUP_REMOVED lines=9> */
.L_x_178:
[----:B------:R-:W-:Y:S05]  /*5b20*/  BSYNC B1 ;  /* 0x0000000000017941 */ /* 0x000fea0003800000 */
.L_x_177:
        /* <DEDUP_REMOVED lines=9> */
.L_x_180:
[----:B------:R-:W-:Y:S05]  /*5bc0*/  BSYNC B1 ;  /* 0x0000000000017941 */ /* 0x000fea0003800000 */
.L_x_179:
        /* <DEDUP_REMOVED lines=9> */
.L_x_182:
[----:B------:R-:W-:Y:S05]  /*5c60*/  BSYNC B1 ;  /* 0x0000000000017941 */ /* 0x000fea0003800000 */
.L_x_181:
        /* <DEDUP_REMOVED lines=9> */
.L_x_184:
[----:B------:R-:W-:Y:S05]  /*5d00*/  BSYNC B1 ;  /* 0x0000000000017941 */ /* 0x000fea0003800000 */
.L_x_183:
        /* <DEDUP_REMOVED lines=9> */
.L_x_186:
[----:B------:R-:W-:Y:S05]  /*5da0*/  BSYNC B1 ;  /* 0x0000000000017941 */ /* 0x000fea0003800000 */
.L_x_185:
        /* <DEDUP_REMOVED lines=9> */
.L_x_188:
[----:B------:R-:W-:Y:S05]  /*5e40*/  BSYNC B1 ;  /* 0x0000000000017941 */ /* 0x000fea0003800000 */
.L_x_187:
        /* <DEDUP_REMOVED lines=9> */
.L_x_190:
[----:B------:R-:W-:Y:S05]  /*5ee0*/  BSYNC B1 ;  /* 0x0000000000017941 */ /* 0x000fea0003800000 */
.L_x_189:
[----:B------:R-:W-:Y:S05]  /*5ef0*/  @!P0 BRA `(.L_x_191) ;  /* 0x0000001400c08947 */ /* 0x000fea0003800000 */
[----:B-----5:R-:W-:-:S04]  /*5f00*/  IMAD.U32 R3, R120, 0x10000, RZ ;  /* 0x0001000078037824 */ /* 0x020fc800078e00ff */
[----:B------:R-:W-:-:S04]  /*5f10*/  FMUL R4, R3, R106 ;  /* 0x0000006a03047220 */ /* 0x000fc80000400000 */
[----:B------:R-:W-:-:S05]  /*5f20*/  FFMA R4, R31, R104, R4 ;  /* 0x000000681f047223 */ /* 0x000fca0000000004 */
[----:B------:R-:W-:-:S05]  /*5f30*/  F2FP.BF16.F32.PACK_AB R4, RZ, R4 ;  /* 0x00000004ff04723e */ /* 0x000fca00000010ff */
[----:B------:R0:W-:Y:S01]  /*5f40*/  STG.E.U16 desc[UR36][R10.64+0x92], R4 ;  /* 0x000092040a007986 */ /* 0x0001e2000c101524 */
[----:B------:R-:W-:Y:S05]  /*5f50*/  BRA `(.L_x_191) ;  /* 0x0000001400a87947 */ /* 0x000fea0003800000 */
.L_x_36:
[----:B------:R-:W-:Y:S01]  /*5f60*/  ULDC.64 UR4, c[0x0][0x5c0] ;  /* 0x0001700000047ab9 */ /* 0x000fe20000000a00 */
[-C--:B------:R-:W-:Y:S01]  /*5f70*/  FMUL R96, R96, R104.reuse ;  /* 0x0000006860607220 */ /* 0x080fe20000400000 */
[----:B------:R-:W-:Y:S01]  /*5f80*/  LEA R8, P2, R112, UR4, 0x1 ;  /* 0x0000000470087c11 */ /* 0x000fe2000f8408ff */
[----:B------:R-:W-:Y:S01]  /*5f90*/  IMAD.SHL.U32 R105, R4, 0x10, RZ ;  /* 0x0000001004697824 */ /* 0x000fe200078e00ff */
[----:B------:R-:W-:Y:S01]  /*5fa0*/  ISETP.GT.AND P3, PT, R6, 0x1, PT ;  /* 0x000000010600780c */ /* 0x000fe20003f64270 */
[----:B------:R-:W-:Y:S01]  /*5fb0*/  FMUL R97, R97, R104 ;  /* 0x0000006861617220 */ /* 0x000fe20000400000 */
[----:B------:R-:W-:Y:S01]  /*5fc0*/  F2FP.BF16.F32.PACK_AB R96, RZ, R96 ;  /* 0x00000060ff60723e */ /* 0x000fe200000010ff */
[-C--:B------:R-:W-:Y:S01]  /*5fd0*/  FMUL R99, R99, R104.reuse ;  /* 0x0000006863637220 */ /* 0x080fe20000400000 */
[----:B------:R-:W-:Y:S01]  /*5fe0*/  LEA.HI.X R9, R112, UR5, R123, 0x1, P2 ;  /* 0x0000000570097c11 */ /* 0x000fe200090f0c7b */
[-C--:B------:R-:W-:Y:S01]  /*5ff0*/  FMUL R98, R98, R104.reuse ;  /* 0x0000006862627220 */ /* 0x080fe20000400000 */
[----:B------:R-:W-:Y:S01]  /*6000*/  ISETP.GT.AND P2, PT, R3, RZ, P3 ;  /* 0x000000ff0300720c */ /* 0x000fe20001f44270 */
[-C--:B------:R-:W-:Y:S01]  /*6010*/  FMUL R101, R101, R104.reuse ;  /* 0x0000006865657220 */ /* 0x080fe20000400000 */
[----:B------:R-:W-:Y:S01]  /*6020*/  SHF.L.U64.HI R7, R4, 0x4, R5 ;  /* 0x0000000404077819 */ /* 0x000fe20000010205 */
[----:B------:R-:W-:Y:S01]  /*6030*/  @P1 STG.E.U16 desc[UR36][R8.64], R96 ;  /* 0x0000006008001986 */ /* 0x000fe2000c101524 */
[----:B------:R-:W-:Y:S01]  /*6040*/  ISETP.GT.AND P1, PT, R3, 0x8, P3 ;  /* 0x000000080300780c */ /* 0x000fe20001f24270 */
[----:B------:R-:W-:Y:S01]  /*6050*/  FMUL R100, R100, R104 ;  /* 0x0000006864647220 */ /* 0x000fe20000400000 */
[----:B------:R-:W-:Y:S01]  /*6060*/  IADD3 R10, P4, R105, R8, RZ ;  /* 0x00000008690a7210 */ /* 0x000fe20007f9e0ff */
[-C--:B------:R-:W-:Y:S01]  /*6070*/  FMUL R103, R103, R104.reuse ;  /* 0x0000006867677220 */ /* 0x080fe20000400000 */
[----:B------:R-:W-:Y:S01]  /*6080*/  F2FP.BF16.F32.PACK_AB R97, RZ, R97 ;  /* 0x00000061ff61723e */ /* 0x000fe200000010ff */
[----:B------:R-:W-:Y:S01]  /*6090*/  FMUL R102, R102, R104 ;  /* 0x0000006866667220 */ /* 0x000fe20000400000 */
[----:B------:R-:W-:Y:S01]  /*60a0*/  F2FP.BF16.F32.PACK_AB R99, RZ, R99 ;  /* 0x00000063ff63723e */ /* 0x000fe200000010ff */
[----:B------:R-:W-:Y:S01]  /*60b0*/  IMAD.X R11, R7, 0x1, R9, P4 ;  /* 0x00000001070b7824 */ /* 0x000fe200020e0609 */
[----:B------:R-:W-:Y:S01]  /*60c0*/  ISETP.GT.AND P5, PT, R3, 0x8, P0 ;  /* 0x000000080300780c */ /* 0x000fe200007a4270 */
[----:B------:R0:W-:Y:S01]  /*60d0*/  @P2 STG.E.U16 desc[UR36][R8.64+0x2], R97 ;  /* 0x0000026108002986 */ /* 0x0001e2000c101524 */
[----:B------:R-:W-:Y:S01]  /*60e0*/  F2FP.BF16.F32.PACK_AB R98, RZ, R98 ;  /* 0x00000062ff62723e */ /* 0x000fe200000010ff */
[----:B------:R-:W-:Y:S01]  /*60f0*/  FMUL R88, R88, R104 ;  /* 0x0000006858587220 */ /* 0x000fe20000400000 */
[C---:B------:R-:W-:Y:S01]  /*6100*/  ISETP.GT.AND P2, PT, R6.reuse, 0x8, PT ;  /* 0x000000080600780c */ /* 0x040fe20003f44270 */
[----:B------:R-:W-:Y:S01]  /*6110*/  @P1 STG.E.U16 desc[UR36][R10.64+0x2], R99 ;  /* 0x000002630a001986 */ /* 0x000fe2000c101524 */
[----:B------:R-:W-:Y:S01]  /*6120*/  ISETP.GT.AND P1, PT, R6, 0x9, PT ;  /* 0x000000090600780c */ /* 0x000fe20003f24270 */
[----:B------:R-:W-:Y:S01]  /*6130*/  IMAD.WIDE.U32 R12, R4, 0xf0, R10 ;  /* 0x000000f0040c7825 */ /* 0x000fe200078e000a */
[----:B------:R-:W-:-:S03]  /*6140*/  F2FP.BF16.F32.PACK_AB R101, RZ, R101 ;  /* 0x00000065ff65723e */ /* 0x000fc600000010ff */
[-C--:B------:R-:W-:Y:S01]  /*6150*/  FMUL R89, R89, R104.reuse ;  /* 0x0000006859597220 */ /* 0x080fe20000400000 */
[C---:B------:R-:W-:Y:S01]  /*6160*/  ISETP.GT.AND P4, PT, R3.reuse, RZ, P1 ;  /* 0x000000ff0300720c */ /* 0x040fe20000f84270 */
[----:B------:R-:W-:Y:S01]  /*6170*/  FMUL R90, R90, R104 ;  /* 0x000000685a5a7220 */ /* 0x000fe20000400000 */
[----:B------:R-:W-:Y:S01]  /*6180*/  F2FP.BF16.F32.PACK_AB R100, RZ, R100 ;  /* 0x00000064ff64723e */ /* 0x000fe200000010ff */
[----:B------:R-:W-:Y:S01]  /*6190*/  @P5 STG.E.U16 desc[UR36][R10.64], R98 ;  /* 0x000000620a005986 */ /* 0x000fe2000c101524 */
[----:B------:R-:W-:Y:S01]  /*61a0*/  ISETP.GT.AND P5, PT, R3, RZ, P2 ;  /* 0x000000ff0300720c */ /* 0x000fe200017a4270 */
[----:B0-----:R-:W-:Y:S01]  /*61b0*/  IMAD R97, R5, 0xf0, RZ ;  /* 0x000000f005617824 */ /* 0x001fe200078e02ff */
[----:B------:R-:W-:Y:S01]  /*61c0*/  F2FP.BF16.F32.PACK_AB R103, RZ, R103 ;  /* 0x00000067ff67723e */ /* 0x000fe200000010ff */
[----:B------:R-:W-:Y:S01]  /*61d0*/  FMUL R91, R91, R104 ;  /* 0x000000685b5b7220 */ /* 0x000fe20000400000 */
[----:B------:R-:W-:Y:S01]  /*61e0*/  F2FP.BF16.F32.PACK_AB R102, RZ, R102 ;  /* 0x00000066ff66723e */ /* 0x000fe200000010ff */
[----:B------:R-:W-:Y:S01]  /*61f0*/  IMAD.IADD R13, R97, 0x1, R13 ;  /* 0x00000001610d7824 */ /* 0x000fe200078e020d */
[----:B------:R-:W-:Y:S01]  /*6200*/  F2FP.BF16.F32.PACK_AB R88, RZ, R88 ;  /* 0x00000058ff58723e */ /* 0x000fe200000010ff */
[-C--:B------:R-:W-:Y:S01]  /*6210*/  FMUL R92, R92, R104.reuse ;  /* 0x000000685c5c7220 */ /* 0x080fe20000400000 */
[----:B------:R-:W-:Y:S01]  /*6220*/  F2FP.BF16.F32.PACK_AB R89, RZ, R89 ;  /* 0x00000059ff59723e */ /* 0x000fe200000010ff */
[----:B------:R-:W-:Y:S01]  /*6230*/  @P4 STG.E.U16 desc[UR36][R8.64+0x12], R101 ;  /* 0x0000126508004986 */ /* 0x000fe2000c101524 */
[----:B------:R-:W-:Y:S01]  /*6240*/  ISETP.GT.AND P4, PT, R3, 0x8, P1 ;  /* 0x000000080300780c */ /* 0x000fe20000f84270 */
[----:B------:R-:W-:Y:S01]  /*6250*/  FMUL R93, R93, R104 ;  /* 0x000000685d5d7220 */ /* 0x000fe20000400000 */
[----:B------:R-:W-:Y:S01]  /*6260*/  F2FP.BF16.F32.PACK_AB R90, RZ, R90 ;  /* 0x0000005aff5a723e */ /* 0x000fe200000010ff */
[----:B------:R-:W-:Y:S01]  /*6270*/  @P5 STG.E.U16 desc[UR36][R8.64+0x10], R100 ;  /* 0x0000106408005986 */ /* 0x000fe2000c101524 */
[----:B------:R-:W-:Y:S01]  /*6280*/  ISETP.GT.AND P5, PT, R3, 0x8, P2 ;  /* 0x000000080300780c */ /* 0x000fe200017a4270 */
[-C--:B------:R-:W-:Y:S01]  /*6290*/  FMUL R94, R94, R104.reuse ;  /* 0x000000685e5e7220 */ /* 0x080fe20000400000 */
[----:B------:R-:W-:Y:S01]  /*62a0*/  F2FP.BF16.F32.PACK_AB R91, RZ, R91 ;  /* 0x0000005bff5b723e */ /* 0x000fe200000010ff */
[----:B------:R-:W-:Y:S01]  /*62b0*/  FMUL R95, R95, R104 ;  /* 0x000000685f5f7220 */ /* 0x000fe20000400000 */
[----:B------:R-:W-:Y:S01]  /*62c0*/  F2FP.BF16.F32.PACK_AB R92, RZ, R92 ;  /* 0x0000005cff5c723e */ /* 0x000fe200000010ff */
[-C--:B------:R-:W-:Y:S01]  /*62d0*/  FMUL R81, R81, R104.reuse ;  /* 0x0000006851517220 */ /* 0x080fe20000400000 */
[----:B------:R-:W-:Y:S01]  /*62e0*/  F2FP.BF16.F32.PACK_AB R93, RZ, R93 ;  /* 0x0000005dff5d723e */ /* 0x000fe200000010ff */
[----:B------:R-:W-:Y:S01]  /*62f0*/  FMUL R80, R80, R104 ;  /* 0x0000006850507220 */ /* 0x000fe20000400000 */
[----:B------:R-:W-:Y:S01]  /*6300*/  F2FP.BF16.F32.PACK_AB R94, RZ, R94 ;  /* 0x0000005eff5e723e */ /* 0x000fe200000010ff */
[----:B------:R-:W-:Y:S01]  /*6310*/  @P4 STG.E.U16 desc[UR36][R10.64+0x12], R103 ;  /* 0x000012670a004986 */ /* 0x000fe2000c101524 */
[C---:B------:R-:W-:Y:S01]  /*6320*/  ISETP.GT.AND P4, PT, R3.reuse, 0x80, P0 ;  /* 0x000000800300780c */ /* 0x040fe20000784270 */
[-C--:B------:R-:W-:Y:S01]  /*6330*/  FMUL R82, R82, R104.reuse ;  /* 0x0000006852527220 */ /* 0x080fe20000400000 */
[C---:B------:R-:W-:Y:S01]  /*6340*/  ISETP.GT.AND P0, PT, R3.reuse, 0x88, P0 ;  /* 0x000000880300780c */ /* 0x040fe20000704270 */
[----:B------:R-:W-:Y:S01]  /*6350*/  @P5 STG.E.U16 desc[UR36][R10.64+0x10], R102 ;  /* 0x000010660a005986 */ /* 0x000fe2000c101524 */
[----:B------:R-:W-:Y:S01]  /*6360*/  ISETP.GT.AND P5, PT, R3, 0x80, P3 ;  /* 0x000000800300780c */ /* 0x000fe20001fa4270 */
[-C--:B------:R-:W-:Y:S01]  /*6370*/  FMUL R83, R83, R104.reuse ;  /* 0x0000006853537220 */ /* 0x080fe20000400000 */
[----:B------:R-:W-:Y:S01]  /*6380*/  ISETP.GT.AND P3, PT, R3, 0x88, P3 ;  /* 0x000000880300780c */ /* 0x000fe20001f64270 */
[-C--:B------:R-:W-:Y:S01]  /*6390*/  FMUL R84, R84, R104.reuse ;  /* 0x0000006854547220 */ /* 0x080fe20000400000 */
[----:B------:R-:W-:Y:S01]  /*63a0*/  F2FP.BF16.F32.PACK_AB R95, RZ, R95 ;  /* 0x0000005fff5f723e */ /* 0x000fe200000010ff */
[-C--:B------:R-:W-:Y:S01]  /*63b0*/  FMUL R85, R85, R104.reuse ;  /* 0x0000006855557220 */ /* 0x080fe20000400000 */
[----:B------:R-:W-:Y:S01]  /*63c0*/  F2FP.BF16.F32.PACK_AB R81, RZ, R81 ;  /* 0x00000051ff51723e */ /* 0x000fe200000010ff */
[----:B------:R-:W-:Y:S01]  /*63d0*/  FMUL R86, R86, R104 ;  /* 0x0000006856567220 */ /* 0x000fe20000400000 */
[----:B------:R-:W-:Y:S01]  /*63e0*/  F2FP.BF16.F32.PACK_AB R80, RZ, R80 ;  /* 0x00000050ff50723e */ /* 0x000fe200000010ff */
[----:B------:R0:W-:Y:S01]  /*63f0*/  @P4 STG.E.U16 desc[UR36][R12.64], R88 ;  /* 0x000000580c004986 */ /* 0x0001e2000c101524 */
[----:B------:R-:W-:Y:S01]  /*6400*/  IADD3 R14, P4, R105, R12, RZ ;  /* 0x0000000c690e7210 */ /* 0x000fe20007f9e0ff */
[----:B------:R-:W-:Y:S01]  /*6410*/  FMUL R87, R87, R104 ;  /* 0x0000006857577220 */ /* 0x000fe20000400000 */
[----:B------:R-:W-:Y:S01]  /*6420*/  F2FP.BF16.F32.PACK_AB R82, RZ, R82 ;  /* 0x00000052ff52723e */ /* 0x000fe200000010ff */
[----:B------:R1:W-:Y:S01]  /*6430*/  @P5 STG.E.U16 desc[UR36][R12.64+0x2], R89 ;  /* 0x000002590c005986 */ /* 0x0003e2000c101524 */
[----:B------:R-:W-:Y:S01]  /*6440*/  ISETP.GT.AND P5, PT, R3, 0x80, P2 ;  /* 0x000000800300780c */ /* 0x000fe200017a4270 */
[----:B------:R-:W-:Y:S01]  /*6450*/  IMAD.X R15, R7, 0x1, R13, P4 ;  /* 0x00000001070f7824 */ /* 0x000fe200020e060d */
[C---:B------:R-:W-:Y:S01]  /*6460*/  ISETP.GT.AND P4, PT, R3.reuse, 0x80, P1 ;  /* 0x000000800300780c */ /* 0x040fe20000f84270 */
[----:B------:R-:W-:Y:S01]  /*6470*/  FMUL R72, R72, R104 ;  /* 0x0000006848487220 */ /* 0x000fe20000400000 */
[----:B------:R-:W-:Y:S01]  /*6480*/  ISETP.GT.AND P1, PT, R3, 0x88, P1 ;  /* 0x000000880300780c */ /* 0x000fe20000f24270 */
[----:B------:R-:W-:Y:S01]  /*6490*/  IMAD.WIDE.U32 R4, R4, 0xf0, R10 ;  /* 0x000000f004047825 */ /* 0x000fe200078e000a */
[----:B------:R-:W-:Y:S01]  /*64a0*/  @P0 STG.E.U16 desc[UR36][R14.64], R90 ;  /* 0x0000005a0e000986 */ /* 0x000fe2000c101524 */
[----:B------:R-:W-:-:S02]  /*64b0*/  ISETP.GT.AND P0, PT, R6, 0x11, PT ;  /* 0x000000110600780c */ /* 0x000fc40003f04270 */
[----:B------:R-:W-:Y:S01]  /*64c0*/  FMUL R73, R73, R104 ;  /* 0x0000006849497220 */ /* 0x000fe20000400000 */
[----:B------:R-:W-:Y:S01]  /*64d0*/  F2FP.BF16.F32.PACK_AB R83, RZ, R83 ;  /* 0x00000053ff53723e */ /* 0x000fe200000010ff */
[----:B------:R-:W-:Y:S01]  /*64e0*/  IMAD.IADD R5, R97, 0x1, R5 ;  /* 0x0000000161057824 */ /* 0x000fe200078e0205 */
[----:B------:R-:W-:Y:S01]  /*64f0*/  F2FP.BF16.F32.PACK_AB R84, RZ, R84 ;  /* 0x00000054ff54723e */ /* 0x000fe200000010ff */
[----:B------:R-:W-:Y:S01]  /*6500*/  FMUL R74, R74, R104 ;  /* 0x000000684a4a7220 */ /* 0x000fe20000400000 */
[--C-:B------:R-:W-:Y:S01]  /*6510*/  @P5 IMAD.MOV.U32 R20, RZ, RZ, R12.reuse ;  /* 0x000000ffff145224 */ /* 0x100fe200078e000c */
[----:B------:R-:W-:Y:S01]  /*6520*/  F2FP.BF16.F32.PACK_AB R85, RZ, R85 ;  /* 0x00000055ff55723e */ /* 0x000fe200000010ff */
[--C-:B------:R-:W-:Y:S01]  /*6530*/  @P5 IMAD.MOV.U32 R21, RZ, RZ, R13.reuse ;  /* 0x000000ffff155224 */ /* 0x100fe200078e000d */
[----:B------:R-:W-:Y:S01]  /*6540*/  F2FP.BF16.F32.PACK_AB R86, RZ, R86 ;  /* 0x00000056ff56723e */ /* 0x000fe200000010ff */
[----:B0-----:R-:W-:Y:S01]  /*6550*/  @P4 IMAD.MOV.U32 R88, RZ, RZ, R12 ;  /* 0x000000ffff584224 */ /* 0x001fe200078e000c */
[----:B------:R-:W-:Y:S01]  /*6560*/  F2FP.BF16.F32.PACK_AB R87, RZ, R87 ;  /* 0x00000057ff57723e */ /* 0x000fe200000010ff */
[----:B-1----:R-:W-:Y:S01]  /*6570*/  @P4 IMAD.MOV.U32 R89, RZ, RZ, R13 ;  /* 0x000000ffff594224 */ /* 0x002fe200078e000d */
[----:B------:R-:W-:Y:S01]  /*6580*/  F2FP.BF16.F32.PACK_AB R72, RZ, R72 ;  /* 0x00000048ff48723e */ /* 0x000fe200000010ff */
[--C-:B------:R-:W-:Y:S01]  /*6590*/  @P3 IMAD.MOV.U32 R12, RZ, RZ, R14.reuse ;  /* 0x000000ffff0c3224 */ /* 0x100fe200078e000e */
[----:B------:R-:W-:Y:S01]  /*65a0*/  F2FP.BF16.F32.PACK_AB R73, RZ, R73 ;  /* 0x00000049ff49723e */ /* 0x000fe200000010ff */
[--C-:B------:R-:W-:Y:S01]  /*65b0*/  @P3 IMAD.MOV.U32 R13, RZ, RZ, R15.reuse ;  /* 0x000000ffff0d3224 */ /* 0x100fe200078e000f */
[----:B------:R-:W-:Y:S01]  /*65c0*/  F2FP.BF16.F32.PACK_AB R74, RZ, R74 ;  /* 0x0000004aff4a723e */ /* 0x000fe200000010ff */
[-C--:B------:R-:W-:Y:S01]  /*65d0*/  FMUL R75, R75, R104.reuse ;  /* 0x000000684b4b7220 */ /* 0x080fe20000400000 */
[-C--:B------:R-:W-:Y:S01]  /*65e0*/  FMUL R76, R76, R104.reuse ;  /* 0x000000684c4c7220 */ /* 0x080fe20000400000 */
[-C--:B------:R-:W-:Y:S01]  /*65f0*/  FMUL R77, R77, R104.reuse ;  /* 0x000000684d4d7220 */ /* 0x080fe20000400000 */
[----:B------:R0:W-:Y:S01]  /*6600*/  @P3 STG.E.U16 desc[UR36][R12.64+0x2], R91 ;  /* 0x0000025b0c003986 */ /* 0x0001e2000c101524 */
[----:B------:R-:W-:Y:S01]  /*6610*/  ISETP.GT.AND P3, PT, R3, 0x88, P2 ;  /* 0x000000880300780c */ /* 0x000fe20001764270 */
[-C--:B------:R-:W-:Y:S01]  /*6620*/  FMUL R79, R79, R104.reuse ;  /* 0x000000684f4f7220 */ /* 0x080fe20000400000 */
[----:B------:R-:W-:Y:S01]  /*6630*/  ISETP.GT.AND P2, PT, R6, 0x10, PT ;  /* 0x000000100600780c */ /* 0x000fe20003f44270 */
[----:B------:R-:W-:Y:S01]  /*6640*/  @P5 STG.E.U16 desc[UR36][R20.64+0x10], R92 ;  /* 0x0000105c14005986 */ /* 0x000fe2000c101524 */
[C---:B------:R-:W-:Y:S01]  /*6650*/  ISETP.GT.AND P5, PT, R3.reuse, RZ, P0 ;  /* 0x000000ff0300720c */ /* 0x040fe200007a4270 */
[-C--:B------:R-:W-:Y:S01]  /*6660*/  FMUL R78, R78, R104.reuse ;  /* 0x000000684e4e7220 */ /* 0x080fe20000400000 */
[----:B------:R-:W-:Y:S01]  /*6670*/  F2FP.BF16.F32.PACK_AB R75, RZ, R75 ;  /* 0x0000004bff4b723e */ /* 0x000fe200000010ff */
[----:B------:R-:W-:Y:S01]  /*6680*/  @P4 STG.E.U16 desc[UR36][R88.64+0x12], R93 ;  /* 0x0000125d58004986 */ /* 0x000fe2000c101524 */
[----:B------:R-:W-:Y:S01]  /*6690*/  ISETP.GT.AND P4, PT, R3, RZ, P2 ;  /* 0x000000ff0300720c */ /* 0x000fe20001784270 */
[----:B------:R-:W-:Y:S01]  /*66a0*/  FMUL R64, R64, R104 ;  /* 0x0000006840407220 */ /* 0x000fe20000400000 */
[----:B------:R-:W-:Y:S01]  /*66b0*/  F2FP.BF16.F32.PACK_AB R76, RZ, R76 ;  /* 0x0000004cff4c723e */ /* 0x000fe200000010ff */
[----:B------:R-:W-:Y:S01]  /*66c0*/  FMUL R65, R65, R104 ;  /* 0x0000006841417220 */ /* 0x000fe20000400000 */
[----:B------:R-:W-:Y:S01]  /*66d0*/  F2FP.BF16.F32.PACK_AB R77, RZ, R77 ;  /* 0x0000004dff4d723e */ /* 0x000fe200000010ff */
[----:B0-----:R-:W-:Y:S01]  /*66e0*/  @P3 IMAD.MOV.U32 R12, RZ, RZ, R14 ;  /* 0x000000ffff0c3224 */ /* 0x001fe200078e000e */
[----:B------:R-:W-:Y:S01]  /*66f0*/  F2FP.BF16.F32.PACK_AB R79, RZ, R79 ;  /* 0x0000004fff4f723e */ /* 0x000fe200000010ff */
[----:B------:R-:W-:Y:S01]  /*6700*/  @P3 IMAD.MOV.U32 R13, RZ, RZ, R15 ;  /* 0x000000ffff0d3224 */ /* 0x000fe200078e000f */
[----:B------:R-:W-:Y:S01]  /*6710*/  F2FP.BF16.F32.PACK_AB R78, RZ, R78 ;  /* 0x0000004eff4e723e */ /* 0x000fe200000010ff */
[-C--:B------:R-:W-:Y:S01]  /*6720*/  FMUL R67, R67, R104.reuse ;  /* 0x0000006843437220 */ /* 0x080fe20000400000 */
[----:B------:R-:W-:Y:S01]  /*6730*/  FMUL R66, R66, R104 ;  /* 0x0000006842427220 */ /* 0x000fe20000400000 */
[----:B------:R-:W-:Y:S01]  /*6740*/  F2FP.BF16.F32.PACK_AB R64, RZ, R64 ;  /* 0x00000040ff40723e */ /* 0x000fe200000010ff */
[----:B------:R0:W-:Y:S01]  /*6750*/  @P3 STG.E.U16 desc[UR36][R12.64+0x10], R94 ;  /* 0x0000105e0c003986 */ /* 0x0001e2000c101524 */
[----:B------:R-:W-:Y:S01]  /*6760*/  ISETP.GT.AND P3, PT, R3, 0x8, P2 ;  /* 0x000000080300780c */ /* 0x000fe20001764270 */
[-C--:B------:R-:W-:Y:S01]  /*6770*/  FMUL R68, R68, R104.reuse ;  /* 0x0000006844447220 */ /* 0x080fe20000400000 */
[----:B------:R-:W-:Y:S01]  /*6780*/  F2FP.BF16.F32.PACK_AB R65, RZ, R65 ;  /* 0x00000041ff41723e */ /* 0x000fe200000010ff */
[----:B------:R1:W-:Y:S01]  /*6790*/  @P1 STG.E.U16 desc[UR36][R14.64+0x12], R95 ;  /* 0x0000125f0e001986 */ /* 0x0003e2000c101524 */
[----:B------:R-:W-:Y:S01]  /*67a0*/  ISETP.GT.AND P1, PT, R6, 0x18, PT ;  /* 0x000000180600780c */ /* 0x000fe20003f24270 */
[-C--:B------:R-:W-:Y:S01]  /*67b0*/  FMUL R69, R69, R104.reuse ;  /* 0x0000006845457220 */ /* 0x080fe20000400000 */
[----:B------:R-:W-:Y:S01]  /*67c0*/  F2FP.BF16.F32.PACK_AB R67, RZ, R67 ;  /* 0x00000043ff43723e */ /* 0x000fe200000010ff */
[----:B------:R1:W-:Y:S01]  /*67d0*/  @P5 STG.E.U16 desc[UR36][R8.64+0x22], R81 ;  /* 0x0000225108005986 */ /* 0x0003e2000c101524 */
[C---:B------:R-:W-:Y:S01]  /*67e0*/  ISETP.GT.AND P5, PT, R3.reuse, 0x8, P0 ;  /* 0x000000080300780c */ /* 0x040fe200007a4270 */
[----:B------:R-:W-:Y:S01]  /*67f0*/  FMUL R70, R70, R104 ;  /* 0x0000006846467220 */ /* 0x000fe20000400000 */
[----:B------:R-:W-:Y:S01]  /*6800*/  F2FP.BF16.F32.PACK_AB R66, RZ, R66 ;  /* 0x00000042ff42723e */ /* 0x000fe200000010ff */
[----:B------:R1:W-:Y:S01]  /*6810*/  @P4 STG.E.U16 desc[UR36][R8.64+0x20], R80 ;  /* 0x0000205008004986 */ /* 0x0003e2000c101524 */
[----:B------:R-:W-:Y:S01]  /*6820*/  ISETP.GT.AND P4, PT, R3, RZ, P1 ;  /* 0x000000ff0300720c */ /* 0x000fe20000f84270 */
[----:B------:R-:W-:Y:S01]  /*6830*/  FMUL R71, R71, R104 ;  /* 0x0000006847477220 */ /* 0x000fe20000400000 */
[----:B------:R-:W-:Y:S01]  /*6840*/  F2FP.BF16.F32.PACK_AB R68, RZ, R68 ;  /* 0x00000044ff44723e */ /* 0x000fe200000010ff */
[----:B------:R1:W-:Y:S01]  /*6850*/  @P3 STG.E.U16 desc[UR36][R10.64+0x20], R82 ;  /* 0x000020520a003986 */ /* 0x0003e2000c101524 */
[----:B------:R-:W-:Y:S01]  /*6860*/  ISETP.GT.AND P3, PT, R6, 0x19, PT ;  /* 0x000000190600780c */ /* 0x000fe20003f64270 */
[-C--:B------:R-:W-:Y:S01]  /*6870*/  FMUL R56, R56, R104.reuse ;  /* 0x0000006838387220 */ /* 0x080fe20000400000 */
[----:B------:R-:W-:Y:S01]  /*6880*/  F2FP.BF16.F32.PACK_AB R69, RZ, R69 ;  /* 0x00000045ff45723e */ /* 0x000fe200000010ff */
[----:B------:R-:W-:Y:S01]  /*6890*/  FMUL R57, R57, R104 ;  /* 0x0000006839397220 */ /* 0x000fe20000400000 */
[----:B------:R-:W-:Y:S01]  /*68a0*/  F2FP.BF16.F32.PACK_AB R70, RZ, R70 ;  /* 0x00000046ff46723e */ /* 0x000fe200000010ff */
[----:B------:R1:W-:Y:S01]  /*68b0*/  @P5 STG.E.U16 desc[UR36][R10.64+0x22], R83 ;  /* 0x000022530a005986 */ /* 0x0003e2000c101524 */
[C---:B------:R-:W-:Y:S01]  /*68c0*/  ISETP.GT.AND P5, PT, R3.reuse, RZ, P3 ;  /* 0x000000ff0300720c */ /* 0x040fe20001fa4270 */
[-C--:B------:R-:W-:Y:S01]  /*68d0*/  FMUL R58, R58, R104.reuse ;  /* 0x000000683a3a7220 */ /* 0x080fe20000400000 */
[----:B------:R-:W-:Y:S01]  /*68e0*/  F2FP.BF16.F32.PACK_AB R71, RZ, R71 ;  /* 0x00000047ff47723e */ /* 0x000fe200000010ff */
[----:B------:R1:W-:Y:S01]  /*68f0*/  @P4 STG.E.U16 desc[UR36][R8.64+0x30], R84 ;  /* 0x0000305408004986 */ /* 0x0003e2000c101524 */
[----:B------:R-:W-:Y:S01]  /*6900*/  ISETP.GT.AND P4, PT, R3, 0x8, P1 ;  /* 0x000000080300780c */ /* 0x000fe20000f84270 */
[----:B------:R-:W-:Y:S01]  /*6910*/  FMUL R59, R59, R104 ;  /* 0x000000683b3b7220 */ /* 0x000fe20000400000 */
[----:B------:R-:W-:Y:S01]  /*6920*/  F2FP.BF16.F32.PACK_AB R56, RZ, R56 ;  /* 0x00000038ff38723e */ /* 0x000fe200000010ff */
[-C--:B------:R-:W-:Y:S01]  /*6930*/  FMUL R61, R61, R104.reuse ;  /* 0x000000683d3d7220 */ /* 0x080fe20000400000 */
[----:B------:R-:W-:Y:S01]  /*6940*/  F2FP.BF16.F32.PACK_AB R57, RZ, R57 ;  /* 0x00000039ff39723e */ /* 0x000fe200000010ff */
[----:B------:R-:W-:Y:S01]  /*6950*/  FMUL R60, R60, R104 ;  /* 0x000000683c3c7220 */ /* 0x000fe20000400000 */
[----:B------:R-:W-:Y:S01]  /*6960*/  F2FP.BF16.F32.PACK_AB R58, RZ, R58 ;  /* 0x0000003aff3a723e */ /* 0x000fe200000010ff */
[-C--:B------:R-:W-:Y:S01]  /*6970*/  FMUL R62, R62, R104.reuse ;  /* 0x000000683e3e7220 */ /* 0x080fe20000400000 */
[----:B------:R-:W-:Y:S01]  /*6980*/  F2FP.BF16.F32.PACK_AB R59, RZ, R59 ;  /* 0x0000003bff3b723e */ /* 0x000fe200000010ff */
[----:B------:R1:W-:Y:S01]  /*6990*/  @P5 STG.E.U16 desc[UR36][R8.64+0x32], R85 ;  /* 0x0000325508005986 */ /* 0x0003e2000c101524 */
[----:B------:R-:W-:Y:S01]  /*69a0*/  ISETP.GT.AND P5, PT, R3, 0x8, P3 ;  /* 0x000000080300780c */ /* 0x000fe20001fa4270 */
[-C--:B------:R-:W-:Y:S01]  /*69b0*/  FMUL R63, R63, R104.reuse ;  /* 0x000000683f3f7220 */ /* 0x080fe20000400000 */
[----:B------:R-:W-:Y:S01]  /*69c0*/  F2FP.BF16.F32.PACK_AB R61, RZ, R61 ;  /* 0x0000003dff3d723e */ /* 0x000fe200000010ff */
[----:B------:R1:W-:Y:S01]  /*69d0*/  @P4 STG.E.U16 desc[UR36][R10.64+0x30], R86 ;  /* 0x000030560a004986 */ /* 0x0003e2000c101524 */
[C---:B------:R-:W-:Y:S01]  /*69e0*/  ISETP.GT.AND P4, PT, R3.reuse, 0x80, P2 ;  /* 0x000000800300780c */ /* 0x040fe20001784270 */
[-C--:B------:R-:W-:Y:S01]  /*69f0*/  FMUL R48, R48, R104.reuse ;  /* 0x0000006830307220 */ /* 0x080fe20000400000 */
[----:B------:R-:W-:Y:S01]  /*6a00*/  ISETP.GT.AND P2, PT, R3, 0x88, P2 ;  /* 0x000000880300780c */ /* 0x000fe20001744270 */
[----:B------:R-:W-:Y:S01]  /*6a10*/  FMUL R49, R49, R104 ;  /* 0x0000006831317220 */ /* 0x000fe20000400000 */
[----:B------:R-:W-:Y:S01]  /*6a20*/  F2FP.BF16.F32.PACK_AB R60, RZ, R60 ;  /* 0x0000003cff3c723e */ /* 0x000fe200000010ff */
[----:B------:R-:W-:Y:S01]  /*6a30*/  FMUL R51, R51, R104 ;  /* 0x0000006833337220 */ /* 0x000fe20000400000 */
[----:B------:R-:W-:Y:S01]  /*6a40*/  F2FP.BF16.F32.PACK_AB R62, RZ, R62 ;  /* 0x0000003eff3e723e */ /* 0x000fe200000010ff */
[----:B------:R-:W-:Y:S01]  /*6a50*/  FMUL R50, R50, R104 ;  /* 0x0000006832327220 */ /* 0x000fe20000400000 */
[----:B------:R-:W-:Y:S01]  /*6a60*/  F2FP.BF16.F32.PACK_AB R63, RZ, R63 ;  /* 0x0000003fff3f723e */ /* 0x000fe200000010ff */
[----:B------:R1:W-:Y:S01]  /*6a70*/  @P5 STG.E.U16 desc[UR36][R10.64+0x32], R87 ;  /* 0x000032570a005986 */ /* 0x0003e2000c101524 */
[----:B0-----:R-:W-:Y:S01]  /*6a80*/  IADD3 R12, P5, R105, R4, RZ ;  /* 0x00000004690c7210 */ /* 0x001fe20007fbe0ff */
[----:B------:R-:W-:Y:S01]  /*6a90*/  FMUL R52, R52, R104 ;  /* 0x0000006834347220 */ /* 0x000fe20000400000 */
[----:B------:R-:W-:Y:S01]  /*6aa0*/  F2FP.BF16.F32.PACK_AB R48, RZ, R48 ;  /* 0x00000030ff30723e */ /* 0x000fe200000010ff */
[----:B------:R1:W-:Y:S01]  /*6ab0*/  @P4 STG.E.U16 desc[UR36][R4.64+0x20], R72 ;  /* 0x0000204804004986 */ /* 0x0003e2000c101524 */
[----:B------:R-:W-:Y:S01]  /*6ac0*/  ISETP.GT.AND P4, PT, R3, 0x80, P0 ;  /* 0x000000800300780c */ /* 0x000fe20000784270 */
[----:B------:R-:W-:Y:S01]  /*6ad0*/  IMAD.X R13, R7, 0x1, R5, P5 ;  /* 0x00000001070d7824 */ /* 0x000fe200028e0605 */
[----:B------:R-:W-:Y:S01]  /*6ae0*/  ISETP.GT.AND P0, PT, R3, 0x88, P0 ;  /* 0x000000880300780c */ /* 0x000fe20000704270 */
[-C--:B------:R-:W-:Y:S01]  /*6af0*/  FMUL R53, R53, R104.reuse ;  /* 0x0000006835357220 */ /* 0x080fe20000400000 */
[----:B------:R-:W-:Y:S01]  /*6b00*/  F2FP.BF16.F32.PACK_AB R49, RZ, R49 ;  /* 0x00000031ff31723e */ /* 0x000fe200000010ff */
[-C--:B------:R-:W-:Y:S01]  /*6b10*/  FMUL R54, R54, R104.reuse ;  /* 0x0000006836367220 */ /* 0x080fe20000400000 */
[----:B------:R-:W-:Y:S01]  /*6b20*/  F2FP.BF16.F32.PACK_AB R51, RZ, R51 ;  /* 0x00000033ff33723e */ /* 0x000fe200000010ff */
[----:B------:R-:W-:Y:S01]  /*6b30*/  FMUL R55, R55, R104 ;  /* 0x0000006837377220 */ /* 0x000fe20000400000 */
[----:B------:R-:W-:Y:S01]  /*6b40*/  F2FP.BF16.F32.PACK_AB R50, RZ, R50 ;  /* 0x00000032ff32723e */ /* 0x000fe200000010ff */
[----:B------:R-:W-:Y:S01]  /*6b50*/  FMUL R40, R40, R104 ;  /* 0x0000006828287220 */ /* 0x000fe20000400000 */
[----:B------:R-:W-:Y:S01]  /*6b60*/  F2FP.BF16.F32.PACK_AB R52, RZ, R52 ;  /* 0x00000034ff34723e */ /* 0x000fe200000010ff */
[-C--:B------:R-:W-:Y:S01]  /*6b70*/  FMUL R41, R41, R104.reuse ;  /* 0x0000006829297220 */ /* 0x080fe20000400000 */
[----:B------:R-:W-:Y:S01]  /*6b80*/  F2FP.BF16.F32.PACK_AB R53, RZ, R53 ;  /* 0x00000035ff35723e */ /* 0x000fe200000010ff */
[----:B------:R1:W-:Y:S01]  /*6b90*/  @P4 STG.E.U16 desc[UR36][R4.64+0x22], R73 ;  /* 0x0000224904004986 */ /* 0x0003e2000c101524 */
[C---:B------:R-:W-:Y:S01]  /*6ba0*/  ISETP.GT.AND P4, PT, R3.reuse, 0x80, P1 ;  /* 0x000000800300780c */ /* 0x040fe20000f84270 */
[-C--:B------:R-:W-:Y:S01]  /*6bb0*/  FMUL R42, R42, R104.reuse ;  /* 0x000000682a2a7220 */ /* 0x080fe20000400000 */
[C---:B------:R-:W-:Y:S01]  /*6bc0*/  ISETP.GT.AND P1, PT, R3.reuse, 0x88, P1 ;  /* 0x000000880300780c */ /* 0x040fe20000f24270 */
[----:B------:R1:W-:Y:S01]  /*6bd0*/  @P2 STG.E.U16 desc[UR36][R12.64+0x20], R74 ;  /* 0x0000204a0c002986 */ /* 0x0003e2000c101524 */
[----:B------:R-:W-:Y:S01]  /*6be0*/  ISETP.GT.AND P2, PT, R3, 0x80, P3 ;  /* 0x000000800300780c */ /* 0x000fe20001f44270 */
[----:B------:R-:W-:Y:S01]  /*6bf0*/  FMUL R43, R43, R104 ;  /* 0x000000682b2b7220 */ /* 0x000fe20000400000 */
[----:B------:R-:W-:Y:S01]  /*6c00*/  ISETP.GT.AND P3, PT, R3, 0x88, P3 ;  /* 0x000000880300780c */ /* 0x000fe20001f64270 */
[----:B------:R1:W-:Y:S01]  /*6c10*/  @P0 STG.E.U16 desc[UR36][R12.64+0x22], R75 ;  /* 0x0000224b0c000986 */ /* 0x0003e2000c101524 */
[----:B------:R-:W-:Y:S01]  /*6c20*/  F2FP.BF16.F32.PACK_AB R54, RZ, R54 ;  /* 0x00000036ff36723e */ /* 0x000fe200000010ff */
[-C--:B------:R-:W-:Y:S01]  /*6c30*/  FMUL R44, R44, R104.reuse ;  /* 0x000000682c2c7220 */ /* 0x080fe20000400000 */
[----:B------:R-:W-:Y:S01]  /*6c40*/  F2FP.BF16.F32.PACK_AB R55, RZ, R55 ;  /* 0x00000037ff37723e */ /* 0x000fe200000010ff */
[----:B------:R-:W-:Y:S01]  /*6c50*/  FMUL R45, R45, R104 ;  /* 0x000000682d2d7220 */ /* 0x000fe20000400000 */
[----:B------:R-:W-:Y:S01]  /*6c60*/  F2FP.BF16.F32.PACK_AB R40, RZ, R40 ;  /* 0x00000028ff28723e */ /* 0x000fe200000010ff */
[----:B------:R1:W-:Y:S01]  /*6c70*/  @P4 STG.E.U16 desc[UR36][R4.64+0x30], R76 ;  /* 0x0000304c04004986 */ /* 0x0003e2000c101524 */
[----:B------:R-:W-:Y:S01]  /*6c80*/  F2FP.BF16.F32.PACK_AB R41, RZ, R41 ;  /* 0x00000029ff29723e */ /* 0x000fe200000010ff */
[----:B------:R-:W-:Y:S01]  /*6c90*/  FMUL R46, R46, R104 ;  /* 0x000000682e2e7220 */ /* 0x000fe20000400000 */
[----:B------:R-:W-:Y:S01]  /*6ca0*/  F2FP.BF16.F32.PACK_AB R42, RZ, R42 ;  /* 0x0000002aff2a723e */ /* 0x000fe200000010ff */
[----:B------:R1:W-:Y:S01]  /*6cb0*/  @P2 STG.E.U16 desc[UR36][R4.64+0x32], R77 ;  /* 0x0000324d04002986 */ /* 0x0003e2000c101524 */
[C---:B------:R-:W-:Y:S01]  /*6cc0*/  ISETP.GT.AND P2, PT, R6.reuse, 0x21, PT ;  /* 0x000000210600780c */ /* 0x040fe20003f44270 */
[-C--:B------:R-:W-:Y:S01]  /*6cd0*/  FMUL R47, R47, R104.reuse ;  /* 0x000000682f2f7220 */ /* 0x080fe20000400000 */
[----:B------:R-:W-:Y:S01]  /*6ce0*/  F2FP.BF16.F32.PACK_AB R43, RZ, R43 ;  /* 0x0000002bff2b723e */ /* 0x000fe200000010ff */
[----:B------:R1:W-:Y:S01]  /*6cf0*/  @P3 STG.E.U16 desc[UR36][R12.64+0x32], R79 ;  /* 0x0000324f0c003986 */ /* 0x0003e2000c101524 */
[----:B------:R-:W-:Y:S01]  /*6d00*/  ISETP.GT.AND P3, PT, R6, 0x20, PT ;  /* 0x000000200600780c */ /* 0x000fe20003f64270 */
[-C--:B------:R-:W-:Y:S01]  /*6d10*/  FMUL R32, R32, R104.reuse ;  /* 0x0000006820207220 */ /* 0x080fe20000400000 */
[C---:B------:R-:W-:Y:S01]  /*6d20*/  ISETP.GT.AND P4, PT, R3.reuse, RZ, P2 ;  /* 0x000000ff0300720c */ /* 0x040fe20001784270 */
[----:B------:R1:W-:Y:S01]  /*6d30*/  @P1 STG.E.U16 desc[UR36][R12.64+0x30], R78 ;  /* 0x0000304e0c001986 */ /* 0x0003e2000c101524 */
[----:B------:R-:W-:Y:S01]  /*6d40*/  ISETP.GT.AND P0, PT, R3, RZ, P3 ;  /* 0x000000ff0300720c */ /* 0x000fe20001f04270 */
[-C--:B------:R-:W-:Y:S01]  /*6d50*/  FMUL R33, R33, R104.reuse ;  /* 0x0000006821217220 */ /* 0x080fe20000400000 */
[C---:B------:R-:W-:Y:S01]  /*6d60*/  ISETP.GT.AND P1, PT, R3.reuse, 0x8, P2 ;  /* 0x000000080300780c */ /* 0x040fe20001724270 */
[-C--:B------:R-:W-:Y:S01]  /*6d70*/  FMUL R34, R34, R104.reuse ;  /* 0x0000006822227220 */ /* 0x080fe20000400000 */
[----:B------:R-:W-:Y:S01]  /*6d80*/  ISETP.GT.AND P5, PT, R3, 0x8, P3 ;  /* 0x000000080300780c */ /* 0x000fe20001fa4270 */
[----:B------:R-:W-:Y:S01]  /*6d90*/  FMUL R35, R35, R104 ;  /* 0x0000006823237220 */ /* 0x000fe20000400000 */
        /* <DEDUP_REMOVED lines=15> */
[----:B------:R-:W-:Y:S01]  /*6e90*/  FMUL R24, R24, R104 ;  /* 0x0000006818187220 */ /* 0x000fe20000400000 */
[----:B------:R-:W-:Y:S01]  /*6ea0*/  F2FP.BF16.F32.PACK_AB R34, RZ, R34 ;  /* 0x00000022ff22723e */ /* 0x000fe200000010ff */
[----:B------:R1:W-:Y:S01]  /*6eb0*/  @P5 STG.E.U16 desc[UR36][R10.64+0x40], R66 ;  /* 0x000040420a005986 */ /* 0x0003e2000c101524 */
[----:B------:R-:W-:Y:S01]  /*6ec0*/  ISETP.GT.AND P5, PT, R3, RZ, P0 ;  /* 0x000000ff0300720c */ /* 0x000fe200007a4270 */
[-C--:B------:R-:W-:Y:S01]  /*6ed0*/  FMUL R25, R25, R104.reuse ;  /* 0x0000006819197220 */ /* 0x080fe20000400000 */
[----:B------:R-:W-:Y:S01]  /*6ee0*/  ISETP.GT.AND P4, PT, R3, RZ, P1 ;  /* 0x000000ff0300720c */ /* 0x000fe20000f84270 */
        /* <DEDUP_REMOVED lines=12> */
[----:B------:R-:W-:Y:S01]  /*6fb0*/  FMUL R31, R31, R104 ;  /* 0x000000681f1f7220 */ /* 0x000fe20000400000 */
[----:B------:R-:W-:Y:S01]  /*6fc0*/  F2FP.BF16.F32.PACK_AB R24, RZ, R24 ;  /* 0x00000018ff18723e */ /* 0x000fe200000010ff */
[----:B------:R1:W-:Y:S01]  /*6fd0*/  @P4 STG.E.U16 desc[UR36][R8.64+0x52], R69 ;  /* 0x0000524508004986 */ /* 0x0003e2000c101524 */
[----:B------:R-:W-:-:S02]  /*6fe0*/  ISETP.GT.AND P4, PT, R3, 0x8, P1 ;  /* 0x000000080300780c */ /* 0x000fc40000f84270 */
[----:B------:R-:W-:Y:S02]  /*6ff0*/  F2FP.BF16.F32.PACK_AB R25, RZ, R25 ;  /* 0x00000019ff19723e */ /* 0x000fe400000010ff */
[----:B------:R-:W-:Y:S02]  /*7000*/  F2FP.BF16.F32.PACK_AB R26, RZ, R26 ;  /* 0x0000001aff1a723e */ /* 0x000fe400000010ff */
[----:B------:R-:W-:Y:S02]  /*7010*/  F2FP.BF16.F32.PACK_AB R27, RZ, R27 ;  /* 0x0000001bff1b723e */ /* 0x000fe400000010ff */
[----:B------:R-:W-:Y:S01]  /*7020*/  F2FP.BF16.F32.PACK_AB R28, RZ, R28 ;  /* 0x0000001cff1c723e */ /* 0x000fe200000010ff */
[----:B------:R1:W-:Y:S01]  /*7030*/  @P5 STG.E.U16 desc[UR36][R10.64+0x50], R70 ;  /* 0x000050460a005986 */ /* 0x0003e2000c101524 */
[C---:B------:R-:W-:Y:S02]  /*7040*/  ISETP.GT.AND P5, PT, R3.reuse, 0x80, P3 ;  /* 0x000000800300780c */ /* 0x040fe40001fa4270 */
[C---:B------:R-:W-:Y:S01]  /*7050*/  ISETP.GT.AND P3, PT, R3.reuse, 0x88, P3 ;  /* 0x000000880300780c */ /* 0x040fe20001f64270 */
[----:B------:R1:W-:Y:S01]  /*7060*/  @P4 STG.E.U16 desc[UR36][R10.64+0x52], R71 ;  /* 0x000052470a004986 */ /* 0x0003e2000c101524 */
[----:B------:R-:W-:-:S02]  /*7070*/  ISETP.GT.AND P4, PT, R3, 0x80, P2 ;  /* 0x000000800300780c */ /* 0x000fc40001784270 */
[C---:B------:R-:W-:Y:S02]  /*7080*/  ISETP.GT.AND P2, PT, R3.reuse, 0x88, P2 ;  /* 0x000000880300780c */ /* 0x040fe40001744270 */
[----:B------:R-:W-:Y:S02]  /*7090*/  F2FP.BF16.F32.PACK_AB R29, RZ, R29 ;  /* 0x0000001dff1d723e */ /* 0x000fe400000010ff */
[----:B------:R-:W-:Y:S02]  /*70a0*/  F2FP.BF16.F32.PACK_AB R30, RZ, R30 ;  /* 0x0000001eff1e723e */ /* 0x000fe400000010ff */
[----:B------:R-:W-:Y:S01]  /*70b0*/  F2FP.BF16.F32.PACK_AB R31, RZ, R31 ;  /* 0x0000001fff1f723e */ /* 0x000fe200000010ff */
[----:B------:R1:W-:Y:S04]  /*70c0*/  @P5 STG.E.U16 desc[UR36][R4.64+0x40], R56 ;  /* 0x0000403804005986 */ /* 0x0003e8000c101524 */
[----:B------:R1:W-:Y:S01]  /*70d0*/  @P4 STG.E.U16 desc[UR36][R4.64+0x42], R57 ;  /* 0x0000423904004986 */ /* 0x0003e2000c101524 */
[----:B------:R-:W-:-:S02]  /*70e0*/  ISETP.GT.AND P4, PT, R3, 0x80, P0 ;  /* 0x000000800300780c */ /* 0x000fc40000784270 */
[C---:B------:R-:W-:Y:S01]  /*70f0*/  ISETP.GT.AND P0, PT, R3.reuse, 0x88, P0 ;  /* 0x000000880300780c */ /* 0x040fe20000704270 */
[----:B------:R1:W-:Y:S01]  /*7100*/  @P3 STG.E.U16 desc[UR36][R12.64+0x40], R58 ;  /* 0x0000403a0c003986 */ /* 0x0003e2000c101524 */
[C---:B------:R-:W-:Y:S02]  /*7110*/  ISETP.GT.AND P3, PT, R3.reuse, 0x80, P1 ;  /* 0x000000800300780c */ /* 0x040fe40000f64270 */
[----:B------:R-:W-:Y:S01]  /*7120*/  ISETP.GT.AND P1, PT, R3, 0x88, P1 ;  /* 0x000000880300780c */ /* 0x000fe20000f24270 */
[----:B------:R1:W-:Y:S01]  /*7130*/  @P2 STG.E.U16 desc[UR36][R12.64+0x42], R59 ;  /* 0x0000423b0c002986 */ /* 0x0003e2000c101524 */
[----:B------:R-:W-:-:S05]  /*7140*/  ISETP.GT.AND P2, PT, R6, 0x31, PT ;  /* 0x000000310600780c */ /* 0x000fca0003f44270 */
[----:B------:R1:W-:Y:S01]  /*7150*/  @P4 STG.E.U16 desc[UR36][R4.64+0x50], R60 ;  /* 0x0000503c04004986 */ /* 0x0003e2000c101524 */
[----:B------:R-:W-:-:S03]  /*7160*/  ISETP.GT.AND P4, PT, R3, RZ, P2 ;  /* 0x000000ff0300720c */ /* 0x000fc60001784270 */
[----:B------:R1:W-:Y:S01]  /*7170*/  @P3 STG.E.U16 desc[UR36][R4.64+0x52], R61 ;  /* 0x0000523d04003986 */ /* 0x0003e2000c101524 */
[----:B------:R-:W-:-:S03]  /*7180*/  ISETP.GT.AND P3, PT, R6, 0x30, PT ;  /* 0x000000300600780c */ /* 0x000fc60003f64270 */
[----:B------:R1:W-:Y:S01]  /*7190*/  @P0 STG.E.U16 desc[UR36][R12.64+0x50], R62 ;  /* 0x0000503e0c000986 */ /* 0x0003e2000c101524 */
[C---:B------:R-:W-:Y:S02]  /*71a0*/  ISETP.GT.AND P0, PT, R3.reuse, RZ, P3 ;  /* 0x000000ff0300720c */ /* 0x040fe40001f04270 */
[C---:B------:R-:W-:Y:S01]  /*71b0*/  ISETP.GT.AND P5, PT, R3.reuse, 0x8, P3 ;  /* 0x000000080300780c */ /* 0x040fe20001fa4270 */
[----:B------:R1:W-:Y:S01]  /*71c0*/  @P1 STG.E.U16 desc[UR36][R12.64+0x52], R63 ;  /* 0x0000523f0c001986 */ /* 0x0003e2000c101524 */
[----:B------:R-:W-:-:S03]  /*71d0*/  ISETP.GT.AND P1, PT, R3, 0x8, P2 ;  /* 0x000000080300780c */ /* 0x000fc60001724270 */
[----:B------:R1:W-:Y:S06]  /*71e0*/  @P4 STG.E.U16 desc[UR36][R8.64+0x62], R49 ;  /* 0x0000623108004986 */ /* 0x0003ec000c101524 */
[----:B------:R1:W-:Y:S01]  /*71f0*/  @P0 STG.E.U16 desc[UR36][R8.64+0x60], R48 ;  /* 0x0000603008000986 */ /* 0x0003e2000c101524 */
[----:B------:R-:W-:-:S03]  /*7200*/  ISETP.GT.AND P0, PT, R6, 0x38, PT ;  /* 0x000000380600780c */ /* 0x000fc60003f04270 */
[----:B------:R1:W-:Y:S01]  /*7210*/  @P1 STG.E.U16 desc[UR36][R10.64+0x62], R51 ;  /* 0x000062330a001986 */ /* 0x0003e2000c101524 */
[----:B------:R-:W-:-:S03]  /*7220*/  ISETP.GT.AND P1, PT, R6, 0x39, PT ;  /* 0x000000390600780c */ /* 0x000fc60003f24270 */
[----:B------:R1:W-:Y:S01]  /*7230*/  @P5 STG.E.U16 desc[UR36][R10.64+0x60], R50 ;  /* 0x000060320a005986 */ /* 0x0003e2000c101524 */
[C---:B------:R-:W-:Y:S02]  /*7240*/  ISETP.GT.AND P5, PT, R3.reuse, RZ, P0 ;  /* 0x000000ff0300720c */ /* 0x040fe400007a4270 */
[----:B------:R-:W-:-:S11]  /*7250*/  ISETP.GT.AND P4, PT, R3, RZ, P1 ;  /* 0x000000ff0300720c */ /* 0x000fd60000f84270 */
[----:B------:R1:W-:Y:S01]  /*7260*/  @P5 STG.E.U16 desc[UR36][R8.64+0x70], R52 ;  /* 0x0000703408005986 */ /* 0x0003e2000c101524 */
[----:B------:R-:W-:-:S03]  /*7270*/  ISETP.GT.AND P5, PT, R3, 0x8, P0 ;  /* 0x000000080300780c */ /* 0x000fc600007a4270 */
[----:B------:R1:W-:Y:S01]  /*7280*/  @P4 STG.E.U16 desc[UR36][R8.64+0x72], R53 ;  /* 0x0000723508004986 */ /* 0x0003e2000c101524 */
[----:B------:R-:W-:-:S09]  /*7290*/  ISETP.GT.AND P4, PT, R3, 0x8, P1 ;  /* 0x000000080300780c */ /* 0x000fd20000f84270 */
[----:B------:R1:W-:Y:S01]  /*72a0*/  @P5 STG.E.U16 desc[UR36][R10.64+0x70], R54 ;  /* 0x000070360a005986 */ /* 0x0003e2000c101524 */
[C---:B------:R-:W-:Y:S02]  /*72b0*/  ISETP.GT.AND P5, PT, R3.reuse, 0x80, P3 ;  /* 0x000000800300780c */ /* 0x040fe40001fa4270 */
[C---:B------:R-:W-:Y:S01]  /*72c0*/  ISETP.GT.AND P3, PT, R3.reuse, 0x88, P3 ;  /* 0x000000880300780c */ /* 0x040fe20001f64270 */
[----:B------:R1:W-:Y:S01]  /*72d0*/  @P4 STG.E.U16 desc[UR36][R10.64+0x72], R55 ;  /* 0x000072370a004986 */ /* 0x0003e2000c101524 */
[C---:B------:R-:W-:Y:S02]  /*72e0*/  ISETP.GT.AND P4, PT, R3.reuse, 0x80, P2 ;  /* 0x000000800300780c */ /* 0x040fe40001784270 */
[----:B------:R-:W-:-:S07]  /*72f0*/  ISETP.GT.AND P2, PT, R3, 0x88, P2 ;  /* 0x000000880300780c */ /* 0x000fce0001744270 */
[----:B------:R1:W-:Y:S04]  /*7300*/  @P5 STG.E.U16 desc[UR36][R4.64+0x60], R40 ;  /* 0x0000602804005986 */ /* 0x0003e8000c101524 */
[----:B------:R1:W-:Y:S01]  /*7310*/  @P4 STG.E.U16 desc[UR36][R4.64+0x62], R41 ;  /* 0x0000622904004986 */ /* 0x0003e2000c101524 */
[C---:B------:R-:W-:Y:S02]  /*7320*/  ISETP.GT.AND P4, PT, R3.reuse, 0x80, P0 ;  /* 0x000000800300780c */ /* 0x040fe40000784270 */
[C---:B------:R-:W-:Y:S01]  /*7330*/  ISETP.GT.AND P0, PT, R3.reuse, 0x88, P0 ;  /* 0x000000880300780c */ /* 0x040fe20000704270 */
[----:B------:R1:W-:Y:S01]  /*7340*/  @P3 STG.E.U16 desc[UR36][R12.64+0x60], R42 ;  /* 0x0000602a0c003986 */ /* 0x0003e2000c101524 */
[C---:B------:R-:W-:Y:S02]  /*7350*/  ISETP.GT.AND P3, PT, R3.reuse, 0x80, P1 ;  /* 0x000000800300780c */ /* 0x040fe40000f64270 */
[----:B------:R-:W-:Y:S01]  /*7360*/  ISETP.GT.AND P1, PT, R3, 0x88, P1 ;  /* 0x000000880300780c */ /* 0x000fe20000f24270 */
[----:B------:R1:W-:Y:S06]  /*7370*/  @P2 STG.E.U16 desc[UR36][R12.64+0x62], R43 ;  /* 0x0000622b0c002986 */ /* 0x0003ec000c101524 */
[----:B------:R1:W-:Y:S04]  /*7380*/  @P4 STG.E.U16 desc[UR36][R4.64+0x70], R44 ;  /* 0x0000702c04004986 */ /* 0x0003e8000c101524 */
[----:B------:R1:W-:Y:S01]  /*7390*/  @P3 STG.E.U16 desc[UR36][R4.64+0x72], R45 ;  /* 0x0000722d04003986 */ /* 0x0003e2000c101524 */
[----:B------:R-:W-:-:S03]  /*73a0*/  ISETP.GT.AND P3, PT, R6, 0x40, PT ;  /* 0x000000400600780c */ /* 0x000fc60003f64270 */
[----:B------:R1:W-:Y:S01]  /*73b0*/  @P0 STG.E.U16 desc[UR36][R12.64+0x70], R46 ;  /* 0x0000702e0c000986 */ /* 0x0003e2000c101524 */
[----:B------:R-:W-:Y:S02]  /*73c0*/  ISETP.GT.AND P0, PT, R6, 0x41, PT ;  /* 0x000000410600780c */ /* 0x000fe40003f04270 */
[C---:B------:R-:W-:Y:S01]  /*73d0*/  ISETP.GT.AND P4, PT, R3.reuse, 0x8, P3 ;  /* 0x000000080300780c */ /* 0x040fe20001f84270 */
[----:B------:R1:W-:Y:S01]  /*73e0*/  @P1 STG.E.U16 desc[UR36][R12.64+0x72], R47 ;  /* 0x0000722f0c001986 */ /* 0x0003e2000c101524 */
[C---:B------:R-:W-:Y:S02]  /*73f0*/  ISETP.GT.AND P1, PT, R3.reuse, RZ, P3 ;  /* 0x000000ff0300720c */ /* 0x040fe40001f24270 */
[C---:B------:R-:W-:Y:S02]  /*7400*/  ISETP.GT.AND P2, PT, R3.reuse, RZ, P0 ;  /* 0x000000ff0300720c */ /* 0x040fe40000744270 */
[----:B------:R-:W-:-:S09]  /*7410*/  ISETP.GT.AND P5, PT, R3, 0x8, P0 ;  /* 0x000000080300780c */ /* 0x000fd200007a4270 */
[----:B------:R1:W-:Y:S01]  /*7420*/  @P1 STG.E.U16 desc[UR36][R8.64+0x80], R32 ;  /* 0x0000802008001986 */ /* 0x0003e2000c101524 */
[----:B------:R-:W-:-:S03]  /*7430*/  ISETP.GT.AND P1, PT, R6, 0x48, PT ;  /* 0x000000480600780c */ /* 0x000fc60003f24270 */
[----:B------:R1:W-:Y:S01]  /*7440*/  @P2 STG.E.U16 desc[UR36][R8.64+0x82], R33 ;  /* 0x0000822108002986 */ /* 0x0003e2000c101524 */
[----:B------:R-:W-:-:S03]  /*7450*/  ISETP.GT.AND P2, PT, R6, 0x49, PT ;  /* 0x000000490600780c */ /* 0x000fc60003f44270 */
[----:B------:R1:W-:Y:S01]  /*7460*/  @P4 STG.E.U16 desc[UR36][R10.64+0x80], R34 ;  /* 0x000080220a004986 */ /* 0x0003e2000c101524 */
[----:B------:R-:W-:-:S03]  /*7470*/  ISETP.GT.AND P4, PT, R3, RZ, P2 ;  /* 0x000000ff0300720c */ /* 0x000fc60001784270 */
[----:B------:R1:W-:Y:S01]  /*7480*/  @P5 STG.E.U16 desc[UR36][R10.64+0x82], R35 ;  /* 0x000082230a005986 */ /* 0x0003e2000c101524 */
[----:B------:R-:W-:-:S09]  /*7490*/  ISETP.GT.AND P5, PT, R3, RZ, P1 ;  /* 0x000000ff0300720c */ /* 0x000fd20000fa4270 */
        /* <DEDUP_REMOVED lines=10> */
[----:B------:R1:W-:Y:S01]  /*7540*/  @P4 STG.E.U16 desc[UR36][R4.64+0x80], R24 ;  /* 0x0000801804004986 */ /* 0x0003e2000c101524 */
[C---:B------:R-:W-:Y:S02]  /*7550*/  ISETP.GT.AND P4, PT, R3.reuse, 0x80, P1 ;  /* 0x000000800300780c */ /* 0x040fe40000f84270 */
[C---:B------:R-:W-:Y:S01]  /*7560*/  ISETP.GT.AND P1, PT, R3.reuse, 0x88, P1 ;  /* 0x000000880300780c */ /* 0x040fe20000f24270 */
[----:B------:R1:W-:Y:S01]  /*7570*/  @P5 STG.E.U16 desc[UR36][R4.64+0x82], R25 ;  /* 0x0000821904005986 */ /* 0x0003e2000c101524 */
[C---:B------:R-:W-:Y:S02]  /*7580*/  ISETP.GT.AND P5, PT, R3.reuse, 0x80, P2 ;  /* 0x000000800300780c */ /* 0x040fe400017a4270 */
[----:B------:R-:W-:Y:S01]  /*7590*/  ISETP.GT.AND P2, PT, R3, 0x88, P2 ;  /* 0x000000880300780c */ /* 0x000fe20001744270 */
[----:B------:R1:W-:Y:S04]  /*75a0*/  @P3 STG.E.U16 desc[UR36][R12.64+0x80], R26 ;  /* 0x0000801a0c003986 */ /* 0x0003e8000c101524 */
[----:B------:R1:W-:Y:S04]  /*75b0*/  @P0 STG.E.U16 desc[UR36][R12.64+0x82], R27 ;  /* 0x0000821b0c000986 */ /* 0x0003e8000c101524 */
[----:B------:R1:W-:Y:S04]  /*75c0*/  @P4 STG.E.U16 desc[UR36][R4.64+0x90], R28 ;  /* 0x0000901c04004986 */ /* 0x0003e8000c101524 */
[----:B------:R1:W-:Y:S04]  /*75d0*/  @P5 STG.E.U16 desc[UR36][R4.64+0x92], R29 ;  /* 0x0000921d04005986 */ /* 0x0003e8000c101524 */
[----:B------:R1:W-:Y:S04]  /*75e0*/  @P1 STG.E.U16 desc[UR36][R12.64+0x90], R30 ;  /* 0x0000901e0c001986 */ /* 0x0003e8000c101524 */
[----:B------:R1:W-:Y:S02]  /*75f0*/  @P2 STG.E.U16 desc[UR36][R12.64+0x92], R31 ;  /* 0x0000921f0c002986 */ /* 0x0003e4000c101524 */
.L_x_191:
[----:B------:R-:W-:Y:S05]  /*7600*/  BSYNC B0 ;  /* 0x0000000000007941 */ /* 0x000fea0003800000 */
.L_x_35:
[----:B------:R-:W-:Y:S01]  /*7610*/  ULDC UR4, c[0x0][0xc] ;  /* 0x0000030000047ab9 */ /* 0x000fe20000000800 */
[----:B------:R-:W-:Y:S01]  /*7620*/  ULDC UR5, c[0x0][0x10] ;  /* 0x0000040000057ab9 */ /* 0x000fe20000000800 */
[----:B------:R-:W2:Y:S01]  /*7630*/  LDC R3, c[0x0][0x14] ;  /* 0x00000500ff037b82 */ /* 0x000ea20000000800 */
[----:B------:R-:W-:Y:S01]  /*7640*/  UIMAD.WIDE.U32 UR4, UR4, UR5, URZ ;  /* 0x00000005040472a5 */ /* 0x000fe2000f8e003f */
[----:B------:R-:W-:Y:S02]  /*7650*/  IMAD.MOV.U32 R108, RZ, RZ, -0x1 ;  /* 0xffffffffff6c7424 */ /* 0x000fe400078e00ff */
[----:B------:R-:W-:-:S03]  /*7660*/  IMAD.MOV.U32 R105, RZ, RZ, -0x1 ;  /* 0xffffffffff697424 */ /* 0x000fc600078e00ff */
[----:B--2---:R-:W-:-:S04]  /*7670*/  IMAD.WIDE.U32 R16, R3, UR4, R16 ;  /* 0x0000000403107c25 */ /* 0x004fc8000f8e0010 */
[----:B------:R-:W-:Y:S01]  /*7680*/  IMAD R3, R3, UR5, RZ ;  /* 0x0000000503037c24 */ /* 0x000fe2000f8e02ff */
[----:B------:R-:W-:Y:S02]  /*7690*/  ULDC.64 UR4, c[0x0][0x650] ;  /* 0x0001940000047ab9 */ /* 0x000fe40000000a00 */
[----:B------:R-:W-:Y:S01]  /*76a0*/  ISETP.GE.U32.AND P0, PT, R16, UR4, PT ;  /* 0x0000000410007c0c */ /* 0x000fe2000bf06070 */
[--C-:B------:R-:W-:Y:S01]  /*76b0*/  IMAD.IADD R17, R17, 0x1, R3.reuse ;  /* 0x0000000111117824 */ /* 0x100fe200078e0203 */
[----:B------:R-:W-:-:S04]  /*76c0*/  PRMT R3, RZ, 0x7610, R3 ;  /* 0x00007610ff037816 */ /* 0x000fc80000000003 */
[----:B------:R-:W-:-:S13]  /*76d0*/  ISETP.GE.U32.AND.EX P0, PT, R17, UR5, PT, P0 ;  /* 0x0000000511007c0c */ /* 0x000fda000bf06100 */
[----:B------:R-:W-:Y:S05]  /*76e0*/  @P0 BRA `(.L_x_192) ;  /* 0x0000000400640947 */ /* 0x000fea0003800000 */
[----:B-1-3--:R-:W1:Y:S01]  /*76f0*/  S2R R12, SR_CTAID.X ;  /* 0x00000000000c7919 */ /* 0x00ae620000002500 */
[----:B0-----:R-:W0:Y:S01]  /*7700*/  LDC.64 R10, c[0x0][0x628] ;  /* 0x00018a00ff0a7b82 */ /* 0x001e220000000a00 */
[----:B------:R-:W-:Y:S01]  /*7710*/  ULDC UR4, c[0x0][0x150] ;  /* 0x0000540000047ab9 */ /* 0x000fe20000000800 */
[----:B------:R-:W-:Y:S01]  /*7720*/  IMAD.MOV.U32 R8, RZ, RZ, R16 ;  /* 0x000000ffff087224 */ /* 0x000fe200078e0010 */
[----:B------:R-:W2:Y:S01]  /*7730*/  S2R R24, SR_CTAID.Y ;  /* 0x0000000000187919 */ /* 0x000ea20000002600 */
[----:B------:R-:W-:-:S04]  /*7740*/  IMAD.MOV.U32 R9, RZ, RZ, R17 ;  /* 0x000000ffff097224 */ /* 0x000fc800078e0011 */
[----:B------:R-:W3:Y:S08]  /*7750*/  LDC R21, c[0x0][0x144] ;  /* 0x00005100ff157b82 */ /* 0x000ef00000000800 */
[----:B------:R-:W2:Y:S08]  /*7760*/  LDC R0, c[0x0][0x630] ;  /* 0x00018c00ff007b82 */ /* 0x000eb00000000800 */
[----:B----4-:R-:W4:Y:S01]  /*7770*/  LDC.64 R14, c[0x0][0x620] ;  /* 0x00018800ff0e7b82 */ /* 0x010f220000000a00 */
[----:B0-----:R-:W-:-:S04]  /*7780*/  ISETP.NE.U32.AND P0, PT, R10, RZ, PT ;  /* 0x000000ff0a00720c */ /* 0x001fc80003f05070 */
[----:B------:R-:W-:Y:S02]  /*7790*/  ISETP.NE.AND.EX P0, PT, R11, RZ, PT, P0 ;  /* 0x000000ff0b00720c */ /* 0x000fe40003f05300 */
[----:B-1----:R-:W-:-:S05]  /*77a0*/  I2FP.F32.U32 R3, R12 ;  /* 0x0000000c00037245 */ /* 0x002fca0000201000 */
[----:B------:R-:W-:-:S04]  /*77b0*/  FMUL R3, R3, UR4 ;  /* 0x0000000403037c20 */ /* 0x000fc80008400000 */
[----:B------:R0:W1:Y:S02]  /*77c0*/  F2I.U32.TRUNC.NTZ R20, R3 ;  /* 0x0000000300147305 */ /* 0x000064000020f000 */
[----:B--23--:R-:W-:Y:S05]  /*77d0*/  @!P0 BRA `(.L_x_193) ;  /* 0x0000000000288947 */ /* 0x00cfea0003800000 */
[----:B0-----:R-:W0:Y:S02]  /*77e0*/  LDC R3, c[0x0][0x634] ;  /* 0x00018d00ff037b82 */ /* 0x001e240000000800 */
        /* <DEDUP_REMOVED lines=9> */
.L_x_193:
[----:B------:R-:W2:Y:S01]  /*7880*/  LDC.64 R28, c[0x0][0x640] ;  /* 0x00019000ff1c7b82 */ /* 0x000ea20000000a00 */
[-CC-:B------:R-:W-:Y:S01]  /*7890*/  SHF.R.U64 R105, R8, R0.reuse, R9.reuse ;  /* 0x0000000008697219 */ /* 0x180fe20000001209 */
[----:B-1----:R-:W-:Y:S01]  /*78a0*/  IMAD.MOV R20, RZ, RZ, -R20 ;  /* 0x000000ffff147224 */ /* 0x002fe200078e0a14 */
[----:B------:R-:W-:Y:S01]  /*78b0*/  SHF.R.U32.HI R0, RZ, R0, R9 ;  /* 0x00000000ff007219 */ /* 0x000fe20000011609 */
[----:B------:R-:W-:Y:S01]  /*78c0*/  ULDC UR4, c[0x0][0x154] ;  /* 0x0000550000047ab9 */ /* 0x000fe20000000800 */
[----:B0-----:R-:W-:Y:S01]  /*78d0*/  IADD3 R3, P0, RZ, -R105, RZ ;  /* 0x80000069ff037210 */ /* 0x001fe20007f1e0ff */
[----:B------:R-:W-:Y:S02]  /*78e0*/  IMAD R21, R21, R20, R12 ;  /* 0x0000001415157224 */ /* 0x000fe400078e020c */
[----:B------:R-:W0:Y:S01]  /*78f0*/  LDC R6, c[0x0][0x618] ;  /* 0x00018600ff067b82 */ /* 0x000e220000000800 */
[----:B------:R-:W-:Y:S02]  /*7900*/  IMAD.MOV.U32 R7, RZ, RZ, 0x1 ;  /* 0x00000001ff077424 */ /* 0x000fe400078e00ff */
[----:B------:R-:W-:-:S04]  /*7910*/  IMAD.X R5, RZ, RZ, ~R0, P0 ;  /* 0x000000ffff057224 */ /* 0x000fc800000e0e00 */
[-C--:B----4-:R-:W-:Y:S01]  /*7920*/  IMAD R0, R5, R14.reuse, RZ ;  /* 0x0000000e05007224 */ /* 0x090fe200078e02ff */
[----:B------:R-:W1:Y:S01]  /*7930*/  LDC R8, c[0x0][0x608] ;  /* 0x00018200ff087b82 */ /* 0x000e620000000800 */
[----:B------:R-:W-:-:S04]  /*7940*/  IMAD.WIDE.U32 R4, R3, R14, R16 ;  /* 0x0000000e03047225 */ /* 0x000fc800078e0010 */
[----:B------:R-:W-:Y:S01]  /*7950*/  IMAD R3, R3, R15, R0 ;  /* 0x0000000f03037224 */ /* 0x000fe200078e0200 */
[----:B------:R-:W-:Y:S02]  /*7960*/  I2FP.F32.U32 R0, R24 ;  /* 0x0000001800007245 */ /* 0x000fe40000201000 */
[----:B------:R-:W3:Y:S01]  /*7970*/  LDC R26, c[0x0][0x658] ;  /* 0x00019600ff1a7b82 */ /* 0x000ee20000000800 */
[----:B------:R-:W-:Y:S01]  /*7980*/  IMAD.IADD R3, R5, 0x1, R3 ;  /* 0x0000000105037824 */ /* 0x000fe200078e0203 */
[----:B--2---:R-:W-:Y:S01]  /*7990*/  ISETP.NE.U32.AND P0, PT, R28, RZ, PT ;  /* 0x000000ff1c00720c */ /* 0x004fe20003f05070 */
[----:B------:R-:W-:Y:S01]  /*79a0*/  FMUL R0, R0, UR4 ;  /* 0x0000000400007c20 */ /* 0x000fe20008400000 */
[----:B------:R-:W-:Y:S02]  /*79b0*/  IMAD.MOV.U32 R5, RZ, RZ, -0x1 ;  /* 0xffffffffff057424 */ /* 0x000fe400078e00ff */
[----:B------:R-:W-:Y:S01]  /*79c0*/  ISETP.NE.AND.EX P0, PT, R29, RZ, PT, P0 ;  /* 0x000000ff1d00720c */ /* 0x000fe20003f05300 */
[----:B------:R2:W4:Y:S01]  /*79d0*/  F2I.U32.TRUNC.NTZ R13, R0 ;  /* 0x00000000000d7305 */ /* 0x000522000020f000 */
[----:B------:R-:W2:Y:S01]  /*79e0*/  LDC R15, c[0x0][0x148] ;  /* 0x00005200ff0f7b82 */ /* 0x000ea20000000800 */
[----:B0-----:R-:W-:-:S02]  /*79f0*/  SHF.R.U64 R12, R4, R6, R3 ;  /* 0x00000006040c7219 */ /* 0x001fc40000001203 */
[----:B------:R-:W-:-:S05]  /*7a00*/  SHF.R.U32.HI R3, RZ, R6, R3 ;  /* 0x00000006ff037219 */ /* 0x000fca0000011603 */
[----:B------:R-:W0:Y:S01]  /*7a10*/  LDC R20, c[0x0][0x600] ;  /* 0x00018000ff147b82 */ /* 0x000e220000000800 */
[-CC-:B-1----:R-:W-:Y:S02]  /*7a20*/  SHF.R.U64 R10, R12, R8.reuse, R3.reuse ;  /* 0x000000080c0a7219 */ /* 0x182fe40000001203 */
[----:B------:R-:W-:-:S05]  /*7a30*/  SHF.R.U32.HI R3, RZ, R8, R3 ;  /* 0x00000008ff037219 */ /* 0x000fca0000011603 */
[----:B------:R-:W1:Y:S01]  /*7a40*/  LDC R27, c[0x0][0x648] ;  /* 0x00019200ff1b7b82 */ /* 0x000e620000000800 */
[-C--:B---3--:R-:W-:Y:S02]  /*7a50*/  SHF.L.U32 R4, R5, R26.reuse, RZ ;  /* 0x0000001a05047219 */ /* 0x088fe400000006ff */
[-CC-:B------:R-:W-:Y:S02]  /*7a60*/  SHF.R.U64 R14, R10, R26.reuse, R3.reuse ;  /* 0x0000001a0a0e7219 */ /* 0x180fe40000001203 */
[----:B------:R-:W-:Y:S02]  /*7a70*/  SHF.R.U32.HI R5, RZ, R26, R3 ;  /* 0x0000001aff057219 */ /* 0x000fe40000011603 */
[----:B------:R-:W-:Y:S01]  /*7a80*/  LOP3.LUT R25, RZ, R4, RZ, 0x33, !PT ;  /* 0x00000004ff197212 */ /* 0x000fe200078e33ff */
[----:B------:R-:W3:Y:S01]  /*7a90*/  LDC R30, c[0x0][0x638] ;  /* 0x00018e00ff1e7b82 */ /* 0x000ee20000000800 */
[----:B------:R-:W-:Y:S01]  /*7aa0*/  SHF.L.U32 R26, R7, R26, RZ ;  /* 0x0000001a071a7219 */ /* 0x000fe200000006ff */
[----:B------:R-:W-:-:S06]  /*7ab0*/  IMAD.MOV.U32 R4, RZ, RZ, R14 ;  /* 0x000000ffff047224 */ /* 0x000fcc00078e000e */
[----:B------:R-:W0:Y:S01]  /*7ac0*/  LDC R31, c[0x0][0x610] ;  /* 0x00018400ff1f7b82 */ /* 0x000e220000000800 */
[----:B----4-:R-:W-:Y:S05]  /*7ad0*/  @!P0 BRA `(.L_x_194) ;  /* 0x0000000000288947 */ /* 0x010fea0003800000 */
        /* <DEDUP_REMOVED lines=10> */
.L_x_194:
[----:B------:R-:W-:Y:S01]  /*7b80*/  ISETP.NE.AND P0, PT, R2, 0x1, PT ;  /* 0x000000010200780c */ /* 0x000fe20003f05270 */
[----:B0-----:R-:W-:Y:S01]  /*7b90*/  VIADD R7, R20, 0xffffffff ;  /* 0xffffffff14077836 */ /* 0x001fe20000000000 */
[----:B-12---:R-:W-:Y:S01]  /*7ba0*/  SHF.R.U64 R0, R4, R27, R5 ;  /* 0x0000001b04007219 */ /* 0x006fe20000001205 */
[----:B------:R-:W-:Y:S01]  /*7bb0*/  IMAD.MOV R13, RZ, RZ, -R13 ;  /* 0x000000ffff0d7224 */ /* 0x000fe200078e0a0d */
[----:B------:R-:W-:Y:S01]  /*7bc0*/  LOP3.LUT R5, R10, R25, RZ, 0xc0, !PT ;  /* 0x000000190a057212 */ /* 0x000fe200078ec0ff */
[----:B------:R-:W-:Y:S01]  /*7bd0*/  IMAD.MOV.U32 R4, RZ, RZ, 0x1 ;  /* 0x00000001ff047424 */ /* 0x000fe200078e00ff */
[----:B------:R-:W-:Y:S01]  /*7be0*/  LOP3.LUT R12, R12, R7, RZ, 0xc0, !PT ;  /* 0x000000070c0c7212 */ /* 0x000fe200078ec0ff */
[----:B------:R-:W-:Y:S02]  /*7bf0*/  IMAD.MOV R3, RZ, RZ, -R0 ;  /* 0x000000ffff037224 */ /* 0x000fe400078e0a00 */
[----:B------:R-:W-:Y:S02]  /*7c00*/  IMAD R0, R26, R0, R5 ;  /* 0x000000001a007224 */ /* 0x000fe400078e0205 */
[----:B---3--:R-:W-:-:S02]  /*7c10*/  IMAD R3, R3, R30, R14 ;  /* 0x0000001e03037224 */ /* 0x008fc400078e020e */
[----:B------:R-:W-:Y:S02]  /*7c20*/  @P0 IMAD R21, R15, R13, R24 ;  /* 0x0000000d0f150224 */ /* 0x000fe400078e0218 */
[----:B------:R-:W-:Y:S01]  /*7c30*/  IMAD R5, R3, R20, R12 ;  /* 0x0000001403057224 */ /* 0x000fe200078e020c */
[----:B------:R-:W-:Y:S01]  /*7c40*/  PRMT R3, R4, 0x7610, R3 ;  /* 0x0000761004037816 */ /* 0x000fe20000000003 */
[----:B------:R-:W-:-:S05]  /*7c50*/  IMAD R0, R0, R31, R21 ;  /* 0x0000001f00007224 */ /* 0x000fca00078e0215 */
[----:B------:R-:W-:Y:S02]  /*7c60*/  SEL R108, R5, R0, !P0 ;  /* 0x00000000056c7207 */ /* 0x000fe40004000000 */
[----:B------:R-:W-:-:S07]  /*7c70*/  SEL R0, R0, R5, !P0 ;  /* 0x0000000500007207 */ /* 0x000fce0004000000 */
.L_x_192:
[----:B------:R-:W-:Y:S01]  /*7c80*/  LOP3.LUT P0, RZ, R3, 0xff, RZ, 0xc0, !PT ;  /* 0x000000ff03ff7812 */ /* 0x000fe2000780c0ff */
[----:B------:R-:W-:-:S12]  /*7c90*/  IMAD.MOV.U32 R107, RZ, RZ, R0 ;  /* 0x000000ffff6b7224 */ /* 0x000fd800078e0000 */
[----:B------:R-:W-:Y:S05]  /*7ca0*/  @P0 BRA `(.L_x_195) ;  /* 0xffffff9400e40947 */ /* 0x000fea000383ffff */
[----:B------:R-:W-:Y:S05]  /*7cb0*/  EXIT ;  /* 0x000000000000794d */ /* 0x000fea0003800000 */
.L_x_8:
[----:B0-----:R-:W-:Y:S01]  /*7cc0*/  ULDC.64 UR4, c[0x0][0x650] ;  /* 0x0001940000047ab9 */ /* 0x001fe20000000a00 */
        /* <DEDUP_REMOVED lines=25> */
.L_x_197:
[----:B------:R-:W0:Y:S01]  /*7e60*/  LDC.64 R28, c[0x0][0x640] ;  /* 0x00019000ff1c7b82 */ /* 0x000e220000000a00 */
[-CC-:B------:R-:W-:Y:S01]  /*7e70*/  SHF.R.U64 R22, R12, R6.reuse, R13.reuse ;  /* 0x000000060c167219 */ /* 0x180fe2000000120d */
[----:B------:R-:W-:Y:S01]  /*7e80*/  IMAD.MOV.U32 R30, RZ, RZ, 0x1 ;  /* 0x00000001ff1e7424 */ /* 0x000fe200078e00ff */
[----:B------:R-:W-:Y:S02]  /*7e90*/  SHF.R.U32.HI R6, RZ, R6, R13 ;  /* 0x00000006ff067219 */ /* 0x000fe4000001160d */
        /* <DEDUP_REMOVED lines=8> */
[----:B------:R-:W-:Y:S01]  /*7f20*/  IMAD.IADD R9, R9, 0x1, R11 ;  /* 0x0000000109097824 */ /* 0x000fe200078e020b */
[----:B0-----:R-:W-:-:S04]  /*7f30*/  ISETP.NE.U32.AND P0, PT, R28, RZ, PT ;  /* 0x000000ff1c00720c */ /* 0x001fc80003f05070 */
[----:B------:R-:W-:Y:S02]  /*7f40*/  ISETP.NE.AND.EX P0, PT, R29, RZ, PT, P0 ;  /* 0x000000ff1d00720c */ /* 0x000fe40003f05300 */
[----:B------:R-:W0:Y:S01]  /*7f50*/  LDC R20, c[0x0][0x600] ;  /* 0x00018000ff147b82 */ /* 0x000e220000000800 */
[-CC-:B-1----:R-:W-:Y:S01]  /*7f60*/  SHF.R.U64 R14, R8, R10.reuse, R9.reuse ;  /* 0x0000000a080e7219 */ /* 0x182fe20000001209 */
[----:B------:R-:W-:Y:S01]  /*7f70*/  IMAD.MOV.U32 R8, RZ, RZ, -0x1 ;  /* 0xffffffffff087424 */ /* 0x000fe200078e00ff */
[----:B------:R-:W-:-:S05]  /*7f80*/  SHF.R.U32.HI R9, RZ, R10, R9 ;  /* 0x0000000aff097219 */ /* 0x000fca0000011609 */
[----:B------:R-:W1:Y:S01]  /*7f90*/  LDC R24, c[0x0][0x648] ;  /* 0x00019200ff187b82 */ /* 0x000e620000000800 */
[-CC-:B--2---:R-:W-:Y:S02]  /*7fa0*/  SHF.R.U64 R23, R14, R12.reuse, R9.reuse ;  /* 0x0000000c0e177219 */ /* 0x184fe40000001209 */
[----:B------:R-:W-:-:S05]  /*7fb0*/  SHF.R.U32.HI R6, RZ, R12, R9 ;  /* 0x0000000cff067219 */ /* 0x000fca0000011609 */
[----:B------:R-:W2:Y:S01]  /*7fc0*/  LDC R26, c[0x0][0x638] ;  /* 0x00018e00ff1a7b82 */ /* 0x000ea20000000800 */
[-C--:B---3--:R-:W-:Y:S02]  /*7fd0*/  SHF.L.U32 R8, R8, R27.reuse, RZ ;  /* 0x0000001b08087219 */ /* 0x088fe400000006ff */
[-CC-:B------:R-:W-:Y:S02]  /*7fe0*/  SHF.R.U64 R25, R23, R27.reuse, R6.reuse ;  /* 0x0000001b17197219 */ /* 0x180fe40000001206 */
[----:B------:R-:W-:Y:S02]  /*7ff0*/  LOP3.LUT R32, RZ, R8, RZ, 0x33, !PT ;  /* 0x00000008ff207212 */ /* 0x000fe400078e33ff */
[----:B------:R-:W-:Y:S01]  /*8000*/  SHF.R.U32.HI R9, RZ, R27, R6 ;  /* 0x0000001bff097219 */ /* 0x000fe20000011606 */
[----:B------:R-:W3:Y:S01]  /*8010*/  LDC R31, c[0x0][0x610] ;  /* 0x00018400ff1f7b82 */ /* 0x000ee20000000800 */
[----:B------:R-:W-:Y:S01]  /*8020*/  IMAD.MOV.U32 R8, RZ, RZ, R25 ;  /* 0x000000ffff087224 */ /* 0x000fe200078e0019 */
[----:B------:R-:W-:Y:S06]  /*8030*/  @!P0 BRA `(.L_x_198) ;  /* 0x0000000000288947 */ /* 0x000fec0003800000 */
        /* <DEDUP_REMOVED lines=10> */
.L_x_198:
[----:B------:R-:W-:Y:S02]  /*80e0*/  ISETP.NE.AND P0, PT, R2, 0x1, PT ;  /* 0x000000010200780c */ /* 0x000fe40003f05270 */
[----:B-1----:R-:W-:Y:S01]  /*80f0*/  SHF.R.U64 R6, R8, R24, R9 ;  /* 0x0000001808067219 */ /* 0x002fe20000001209 */
[----:B0-----:R-:W-:Y:S01]  /*8100*/  VIADD R9, R20, 0xffffffff ;  /* 0xffffffff14097836 */ /* 0x001fe20000000000 */
[----:B------:R-:W-:Y:S02]  /*8110*/  SHF.L.U32 R30, R30, R27, RZ ;  /* 0x0000001b1e1e7219 */ /* 0x000fe400000006ff */
[----:B------:R-:W-:Y:S01]  /*8120*/  LOP3.LUT R5, R23, R32, RZ, 0xc0, !PT ;  /* 0x0000002017057212 */ /* 0x000fe200078ec0ff */
[----:B------:R-:W-:-:S04]  /*8130*/  IMAD.MOV R8, RZ, RZ, -R6 ;  /* 0x000000ffff087224 */ /* 0x000fc800078e0a06 */
[----:B------:R-:W-:Y:S01]  /*8140*/  IMAD R6, R30, R6, R5 ;  /* 0x000000061e067224 */ /* 0x000fe200078e0205 */
[----:B------:R-:W-:Y:S01]  /*8150*/  LOP3.LUT R5, R14, R9, RZ, 0xc0, !PT ;  /* 0x000000090e057212 */ /* 0x000fe200078ec0ff */
[----:B------:R-:W-:Y:S02]  /*8160*/  @P0 IMAD R3, R7, R21, R4 ;  /* 0x0000001507030224 */ /* 0x000fe400078e0204 */
[----:B--2---:R-:W-:Y:S02]  /*8170*/  IMAD R4, R8, R26, R25 ;  /* 0x0000001a08047224 */ /* 0x004fe400078e0219 */
[----:B---3--:R-:W-:Y:S02]  /*8180*/  IMAD R3, R6, R31, R3 ;  /* 0x0000001f06037224 */ /* 0x008fe400078e0203 */
[----:B------:R-:W-:Y:S02]  /*8190*/  IMAD R4, R4, R20, R5 ;  /* 0x0000001404047224 */ /* 0x000fe400078e0205 */
[----:B------:R-:W-:-:S02]  /*81a0*/  IMAD.MOV.U32 R8, RZ, RZ, 0x1 ;  /* 0x00000001ff087424 */ /* 0x000fc400078e00ff */
[----:B------:R-:W-:Y:S01]  /*81b0*/  IMAD.MOV.U32 R6, RZ, RZ, R22 ;  /* 0x000000ffff067224 */ /* 0x000fe200078e0016 */
[----:B------:R-:W-:Y:S02]  /*81c0*/  SEL R20, R4, R3, !P0 ;  /* 0x0000000304147207 */ /* 0x000fe40004000000 */
[----:B------:R-:W-:-:S07]  /*81d0*/  SEL R13, R3, R4, !P0 ;  /* 0x00000004030d7207 */ /* 0x000fce0004000000 */
.L_x_196:
[----:B------:R-:W-:-:S08]  /*81e0*/  NOP ;  /* 0x0000000000007918 */ /* 0x000fd00000000000 */
[----:B------:R-:W0:-:S00]  /*81f0*/  USETMAXREG.DEALLOC.CTAPOOL 0x28 ;  /* 0x00000028000079c8 */ /* 0x000e0000080e0500 */
[----:B0-----:R-:W-:-:S13]  /*8200*/  ISETP.NE.AND P0, PT, R0, RZ, PT ;  /* 0x000000ff0000720c */ /* 0x001fda0003f05270 */
[----:B------:R-:W-:Y:S05]  /*8210*/  @P0 EXIT ;  /* 0x000000000000094d */ /* 0x000fea0003800000 */
[----:B------:R-:W-:Y:S01]  /*8220*/  LOP3.LUT P0, RZ, R8, 0xff, RZ, 0xc0, !PT ;  /* 0x000000ff08ff7812 */ /* 0x000fe2000780c0ff */
[----:B------:R-:W-:Y:S02]  /*8230*/  IMAD.MOV.U32 R0, RZ, RZ, 0x1 ;  /* 0x00000001ff007424 */ /* 0x000fe400078e00ff */
[----:B------:R-:W-:-:S10]  /*8240*/  IMAD.MOV.U32 R3, RZ, RZ, RZ ;  /* 0x000000ffff037224 */ /* 0x000fd400078e00ff */
[----:B------:R-:W-:Y:S05]  /*8250*/  @!P0 BRA `(.L_x_199) ;  /* 0x0000000c00448947 */ /* 0x000fea0003800000 */
[----:B------:R-:W0:Y:S01]  /*8260*/  LDC R0, c[0x0][0x28c] ;  /* 0x0000a300ff007b82 */ /* 0x000e220000000800 */
[----:B------:R-:W1:Y:S01]  /*8270*/  S2R R9, SR_CgaCtaId ;  /* 0x0000000000097919 */ /* 0x000e620000008800 */
[----:B------:R-:W-:Y:S01]  /*8280*/  ULDC UR5, c[0x0][0x600] ;  /* 0x0001800000057ab9 */ /* 0x000fe20000000800 */
[----:B------:R-:W-:Y:S01]  /*8290*/  ULDC UR4, c[0x0][0xc] ;  /* 0x0000030000047ab9 */ /* 0x000fe20000000800 */
[----:B------:R-:W-:Y:S01]  /*82a0*/  UIADD3 UR16, UR5, -0x1, URZ ;  /* 0xffffffff05107890 */ /* 0x000fe2000fffe03f */
[----:B------:R-:W-:Y:S01]  /*82b0*/  BSSY B0, `(.L_x_199) ;  /* 0x00000cb000007945 */ /* 0x000fe20003800000 */
[----:B------:R-:W-:Y:S01]  /*82c0*/  ULDC UR6, c[0x0][0x658] ;  /* 0x0001960000067ab9 */ /* 0x000fe20000000800 */
[----:B------:R-:W-:Y:S01]  /*82d0*/  ULDC UR5, c[0x0][0x10] ;  /* 0x0000040000057ab9 */ /* 0x000fe20000000800 */
[----:B------:R-:W-:Y:S01]  /*82e0*/  UMOV UR7, 0xffffffff ;  /* 0xffffffff00077882 */ /* 0x000fe20000000000 */
[----:B------:R-:W-:Y:S01]  /*82f0*/  UMOV UR8, 0x1 ;  /* 0x0000000100087882 */ /* 0x000fe20000000000 */
[----:B------:R-:W-:Y:S01]  /*8300*/  UIMAD.WIDE.U32 UR4, UR4, UR5, URZ ;  /* 0x00000005040472a5 */ /* 0x000fe2000f8e003f */
[----:B------:R-:W-:Y:S01]  /*8310*/  IMAD.MOV.U32 R11, RZ, RZ, 0x1 ;  /* 0x00000001ff0b7424 */ /* 0x000fe200078e00ff */
[----:B------:R-:W-:Y:S01]  /*8320*/  USHF.L.U32 UR7, UR7, UR6, URZ ;  /* 0x0000000607077299 */ /* 0x000fe2000800063f */
[----:B------:R-:W-:Y:S01]  /*8330*/  LOP3.LUT R8, R19, 0x2, RZ, 0xfc, !PT ;  /* 0x0000000213087812 */ /* 0x000fe200078efcff */
[----:B------:R-:W-:-:S02]  /*8340*/  USHF.L.U32 UR18, UR8, UR6, URZ ;  /* 0x0000000608127299 */ /* 0x000fc4000800063f */
[----:B------:R-:W-:Y:S01]  /*8350*/  ULOP3.LUT UR17, URZ, UR7, URZ, 0x33, !UPT ;  /* 0x000000073f117292 */ /* 0x000fe2000f8e333f */
[----:B------:R-:W-:Y:S01]  /*8360*/  ULDC UR6, c[0x0][0x14] ;  /* 0x0000050000067ab9 */ /* 0x000fe20000000800 */
[----:B------:R-:W-:Y:S01]  /*8370*/  ULDC.64 UR22, c[0x0][0x198] ;  /* 0x0000660000167ab9 */ /* 0x000fe20000000a00 */
[----:B------:R-:W-:Y:S02]  /*8380*/  UIMAD.WIDE.U32 UR20, UR4, UR6, URZ ;  /* 0x00000006041472a5 */ /* 0x000fe4000f8e003f */
[----:B------:R-:W-:Y:S01]  /*8390*/  UIMAD UR13, UR5, UR6, URZ ;  /* 0x00000006050d72a4 */ /* 0x000fe2000f8e023f */
[----:B0-----:R-:W-:-:S03]  /*83a0*/  VIADD R0, R0, 0xf ;  /* 0x0000000f00007836 */ /* 0x001fc60000000000 */
[----:B------:R-:W-:Y:S02]  /*83b0*/  UIADD3 UR13, UR21, UR13, URZ ;  /* 0x0000000d150d7290 */ /* 0x000fe4000fffe03f */
[----:B------:R-:W-:-:S04]  /*83c0*/  SHF.R.S32.HI R3, RZ, 0x1f, R0 ;  /* 0x0000001fff037819 */ /* 0x000fc80000011400 */
[----:B------:R-:W-:Y:S01]  /*83d0*/  LEA.HI R3, R3, R0, RZ, 0x4 ;  /* 0x0000000003037211 */ /* 0x000fe200078f20ff */
[----:B------:R-:W-:Y:S01]  /*83e0*/  IMAD.MOV.U32 R0, RZ, RZ, 0x1 ;  /* 0x00000001ff007424 */ /* 0x000fe200078e00ff */
[----:B-1----:R-:W-:Y:S02]  /*83f0*/  LOP3.LUT R9, R9, 0x1, RZ, 0xc0, !PT ;  /* 0x0000000109097812 */ /* 0x002fe400078ec0ff */
[----:B------:R-:W-:Y:S01]  /*8400*/  SHF.R.S32.HI R10, RZ, 0x4, R3 ;  /* 0x00000004ff0a7819 */ /* 0x000fe20000011403 */
[----:B------:R-:W-:-:S04]  /*8410*/  IMAD.MOV.U32 R3, RZ, RZ, RZ ;  /* 0x000000ffff037224 */ /* 0x000fc800078e00ff */
[----:B------:R-:W-:-:S07]  /*8420*/  VIADD R12, R10, 0x1 ;  /* 0x000000010a0c7836 */ /* 0x000fce0000000000 */
.L_x_210:
[----:B------:R-:W-:-:S03]  /*8430*/  UMOV UR4, 0xffffffff ;  /* 0xffffffff00047882 */ /* 0x000fc60000000000 */
[----:B------:R-:W-:Y:S05]  /*8440*/  BRA.DIV UR4, `(.L_x_200) ;  /* 0x0000001a04187947 */ /* 0x000fea000b800000 */
[----:B------:R-:W-:-:S13]  /*8450*/  ELECT P6, URZ, PT ;  /* 0x00000000003f782f */ /* 0x000fda00038c0000 */
.L_x_238:
[----:B------:R-:W0:Y:S01]  /*8460*/  LDC R4, c[0x0][0x28c] ;  /* 0x0000a300ff047b82 */ /* 0x000e220000000800 */
[----:B------:R-:W-:Y:S01]  /*8470*/  BSSY B1, `(.L_x_201) ;  /* 0x000003a000017945 */ /* 0x000fe20003800000 */
[----:B0-----:R-:W-:-:S13]  /*8480*/  ISETP.LT.OR P6, PT, R4, 0x1, !P6 ;  /* 0x000000010400780c */ /* 0x001fda00077c1670 */
[----:B------:R-:W-:Y:S05]  /*8490*/  @P6 BRA `(.L_x_202) ;  /* 0x0000000000dc6947 */ /* 0x000fea0003800000 */
[----:B------:R-:W-:Y:S02]  /*84a0*/  IMAD R20, R20, 0x2, R9 ;  /* 0x0000000214147824 */ /* 0x000fe400078e0209 */
[----:B------:R-:W-:Y:S02]  /*84b0*/  IMAD.SHL.U32 R21, R13, 0x100, RZ ;  /* 0x000001000d157824 */ /* 0x000fe400078e00ff */
[----:B------:R-:W-:Y:S02]  /*84c0*/  IMAD.MOV.U32 R22, RZ, RZ, RZ ;  /* 0x000000ffff167224 */ /* 0x000fe400078e00ff */
[----:B------:R-:W-:Y:S02]  /*84d0*/  IMAD.MOV.U32 R4, RZ, RZ, R12 ;  /* 0x000000ffff047224 */ /* 0x000fe400078e000c */
[----:B------:R-:W-:Y:S02]  /*84e0*/  IMAD.MOV.U32 R5, RZ, RZ, R0 ;  /* 0x000000ffff057224 */ /* 0x000fe400078e0000 */
[----:B------:R-:W-:-:S02]  /*84f0*/  IMAD.MOV.U32 R14, RZ, RZ, R3 ;  /* 0x000000ffff0e7224 */ /* 0x000fc400078e0003 */
[----:B------:R-:W-:-:S07]  /*8500*/  IMAD R15, R20, 0x28, RZ ;  /* 0x00000028140f7824 */ /* 0x000fce00078e02ff */
.L_x_205:
[----:B------:R-:W0:Y:S01]  /*8510*/  S2R R20, SR_CgaCtaId ;  /* 0x0000000000147919 */ /* 0x000e220000008800 */
[----:B------:R-:W-:Y:S02]  /*8520*/  MOV R7, 0x400 ;  /* 0x0000040000077802 */ /* 0x000fe40000000f00 */
[----:B------:R-:W-:-:S13]  /*8530*/  LOP3.LUT P1, RZ, R18, 0x7f, RZ, 0xc0, !PT ;  /* 0x0000007f12ff7812 */ /* 0x000fda000782c0ff */
[----:B------:R-:W1:Y:S01]  /*8540*/  @!P1 LDC R13, c[0x0][0x500] ;  /* 0x00014000ff0d9b82 */ /* 0x000e620000000800 */
[----:B0-----:R-:W-:Y:S02]  /*8550*/  LEA R23, R20, R7, 0x18 ;  /* 0x0000000714177211 */ /* 0x001fe400078ec0ff */
[----:B------:R-:W-:-:S03]  /*8560*/  SHF.L.U32 R7, R5, 0x1f, RZ ;  /* 0x0000001f05077819 */ /* 0x000fc600000006ff */
[----:B------:R-:W-:-:S04]  /*8570*/  IMAD R20, R14, 0x8, R23 ;  /* 0x000000080e147824 */ /* 0x000fc800078e0217 */
[----:B------:R-:W0:Y:S02]  /*8580*/  SYNCS.PHASECHK.TRANS64.TRYWAIT P0, [R20+URZ+0xa8], R7 ;  /* 0x0000a807140075a7 */ /* 0x000e24000800017f */
[----:B01----:R-:W-:Y:S05]  /*8590*/  @!P0 BRA `(.L_x_203) ;  /* 0x0000001400e48947 */ /* 0x003fea0003800000 */
.L_x_239:
[----:B0-----:R-:W-:Y:S01]  /*85a0*/  PRMT R7, R8, 0x9910, RZ ;  /* 0x0000991008077816 */ /* 0x001fe200000000ff */
[----:B------:R0:W-:Y:S03]  /*85b0*/  @!P1 SYNCS.ARRIVE.TRANS64 RZ, [R20+URZ], R13 ;  /* 0x0000000d14ff99a7 */ /* 0x0001e6000800003f */
[----:B------:R-:W-:-:S13]  /*85c0*/  ISETP.NE.AND P0, PT, R7, 0x2, PT ;  /* 0x000000020700780c */ /* 0x000fda0003f05270 */
[----:B0-----:R-:W-:Y:S05]  /*85d0*/  @P0 BRA `(.L_x_204) ;  /* 0x0000000000040947 */ /* 0x001fea0003800000 */
[----:B------:R-:W-:Y:S01]  /*85e0*/  BPT.TRAP 0x1 ;  /* 0x000000040000795c */ /* 0x000fe20000300000 */
.L_x_204:
[----:B------:R-:W-:Y:S01]  /*85f0*/  IMAD R7, R14, 0x2, R9 ;  /* 0x000000020e077824 */ /* 0x000fe200078e0209 */
[----:B------:R-:W-:Y:S01]  /*8600*/  R2UR UR9, R20 ;  /* 0x00000000140972ca */ /* 0x000fe200000e0000 */
[--C-:B------:R-:W-:Y:S01]  /*8610*/  IMAD R13, R14, 0x2000, R23.reuse ;  /* 0x000020000e0d7824 */ /* 0x100fe200078e0217 */
[----:B------:R-:W-:Y:S01]  /*8620*/  UIADD3 UR4, UP0, UR22, 0xf0, URZ ;  /* 0x000000f016047890 */ /* 0x000fe2000ff1e03f */
[----:B------:R-:W-:Y:S01]  /*8630*/  IMAD R7, R7, 0x280, RZ ;  /* 0x0000028007077824 */ /* 0x000fe200078e02ff */
[----:B------:R-:W-:Y:S01]  /*8640*/  R2UR UR11, R21 ;  /* 0x00000000150b72ca */ /* 0x000fe200000e0000 */
[----:B------:R-:W-:Y:S01]  /*8650*/  VIADD R4, R4, 0xffffffff ;  /* 0xffffffff04047836 */ /* 0x000fe20000000000 */
[----:B------:R-:W-:Y:S01]  /*8660*/  R2UR UR5, R13 ;  /* 0x000000000d0572ca */ /* 0x000fe200000e0000 */
[----:B------:R-:W-:Y:S01]  /*8670*/  IMAD R7, R7, 0x2, R23 ;  /* 0x0000000207077824 */ /* 0x000fe200078e0217 */
[----:B------:R-:W-:Y:S01]  /*8680*/  R2UR UR10, R22 ;  /* 0x00000000160a72ca */ /* 0x000fe200000e0000 */
[----:B------:R-:W-:Y:S01]  /*8690*/  UIADD3 UR24, UP1, UR22, 0x1f0, URZ ;  /* 0x000001f016187890 */ /* 0x000fe2000ff3e03f */
[----:B------:R-:W-:Y:S01]  /*86a0*/  R2UR UR12, R6 ;  /* 0x00000000060c72ca */ /* 0x000fe200000e0000 */
[----:B------:R-:W-:Y:S01]  /*86b0*/  VIADD R14, R14, 0x1 ;  /* 0x000000010e0e7836 */ /* 0x000fe20000000000 */
[----:B------:R-:W-:Y:S01]  /*86c0*/  R2UR UR8, R7 ;  /* 0x00000000070872ca */ /* 0x000fe200000e0000 */
[----:B------:R-:W-:Y:S01]  /*86d0*/  UIADD3.X UR25, URZ, UR23, URZ, UP1, !UPT ;  /* 0x000000173f197290 */ /* 0x000fe20008ffe43f */
[----:B------:R-:W-:Y:S01]  /*86e0*/  R2UR UR19, R15 ;  /* 0x000000000f1372ca */ /* 0x000fe200000e0000 */
[----:B------:R-:W-:Y:S01]  /*86f0*/  UMOV UR6, 0x0 ;  /* 0x0000000000067882 */ /* 0x000fe20000000000 */
[----:B------:R-:W-:Y:S01]  /*8700*/  ISETP.GT.AND P1, PT, R4, 0x1, PT ;  /* 0x000000010400780c */ /* 0x000fe20003f24270 */
[----:B------:R-:W-:Y:S01]  /*8710*/  UMOV UR7, 0x10000000 ;  /* 0x1000000000077882 */ /* 0x000fe20000000000 */
[----:B------:R-:W-:Y:S01]  /*8720*/  ISETP.NE.AND P0, PT, R14, 0x15, PT ;  /* 0x000000150e00780c */ /* 0x000fe20003f05270 */
[----:B------:R-:W-:Y:S01]  /*8730*/  UIADD3 UR14, UR5, 0x200, URZ ;  /* 0x00000200050e7890 */ /* 0x000fe2000fffe03f */
[----:B------:R-:W-:Y:S01]  /*8740*/  VIADD R22, R22, 0x10 ;  /* 0x0000001016167836 */ /* 0x000fe20000000000 */
[----:B------:R-:W-:Y:S01]  /*8750*/  UIADD3.X UR5, URZ, UR23, URZ, UP0, !UPT ;  /* 0x000000173f057290 */ /* 0x000fe200087fe43f */
[----:B------:R-:W-:Y:S01]  /*8760*/  SEL R20, RZ, 0x1, P0 ;  /* 0x00000001ff147807 */ /* 0x000fe20000000000 */
[----:B------:R-:W-:Y:S01]  /*8770*/  UMOV UR26, 0x30000 ;  /* 0x00030000001a7882 */ /* 0x000fe20000000000 */
[----:B------:R-:W-:Y:S01]  /*8780*/  SEL R14, R14, RZ, P0 ;  /* 0x000000ff0e0e7207 */ /* 0x000fe20000000000 */
[----:B------:R-:W-:Y:S01]  /*8790*/  UIADD3 UR15, UR8, 0x2a200, URZ ;  /* 0x0002a200080f7890 */ /* 0x000fe2000fffe03f */
[----:B------:R-:W-:-:S02]  /*87a0*/  LOP3.LUT R5, R5, R20, RZ, 0x3c, !PT ;  /* 0x0000001405057212 */ /* 0x000fc400078e3cff */
[----:B------:R-:W-:Y:S02]  /*87b0*/  UMOV UR8, UR14 ;  /* 0x0000000e00087c82 */ /* 0x000fe40008000000 */
[----:B------:R0:W-:Y:S02]  /*87c0*/  UTMALDG.3D [UR8], [UR4], desc[UR6] ;  /* 0x00000608040075b4 */ /* 0x0001e40008011000 */
[----:B0-----:R-:W-:Y:S01]  /*87d0*/  UMOV UR8, UR15 ;  /* 0x0000000f00087c82 */ /* 0x001fe20008000000 */
[----:B------:R-:W-:Y:S02]  /*87e0*/  UMOV UR11, UR19 ;  /* 0x00000013000b7c82 */ /* 0x000fe40008000000 */
[----:B------:R0:W-:Y:S02]  /*87f0*/  UTMALDG.3D.MULTICAST [UR8], [UR24], UR26, desc[UR6] ;  /* 0x00000608180073b4 */ /* 0x0001e4000801181a */
[----:B0-----:R-:W-:Y:S05]  /*8800*/  @P1 BRA `(.L_x_205) ;  /* 0xfffffffc00401947 */ /* 0x001fea000383ffff */
.L_x_202:
[----:B------:R-:W-:Y:S05]  /*8810*/  BSYNC B1 ;  /* 0x0000000000017941 */ /* 0x000fea0003800000 */
.L_x_201:
[----:B------:R-:W-:Y:S01]  /*8820*/  LOP3.LUT P1, RZ, R11, 0xff, RZ, 0xc0, !PT ;  /* 0x000000ff0bff7812 */ /* 0x000fe2000782c0ff */
[C---:B------:R-:W-:Y:S01]  /*8830*/  IMAD.IADD R6, R10.reuse, 0x1, R3 ;  /* 0x000000010a067824 */ /* 0x040fe200078e0203 */
[----:B------:R-:W-:Y:S01]  /*8840*/  ULDC.64 UR4, c[0x0][0x650] ;  /* 0x0001940000047ab9 */ /* 0x000fe20000000a00 */
[----:B------:R-:W-:Y:S01]  /*8850*/  ISETP.GE.U32.AND P2, PT, R10, 0x15, PT ;  /* 0x000000150a00780c */ /* 0x000fe20003f46070 */
[----:B------:R-:W-:Y:S01]  /*8860*/  BSSY B1, `(.L_x_206) ;  /* 0x000006d000017945 */ /* 0x000fe20003800000 */
[C---:B------:R-:W-:Y:S01]  /*8870*/  IMAD.WIDE.U32 R4, R6.reuse, -0x79e79e79, RZ ;  /* 0x8618618706047825 */ /* 0x040fe200078e00ff */
[C---:B------:R-:W-:Y:S02]  /*8880*/  ISETP.GT.U32.AND P0, PT, R6.reuse, 0x14, PT ;  /* 0x000000140600780c */ /* 0x040fe40003f04070 */
[----:B------:R-:W-:Y:S01]  /*8890*/  PRMT R11, RZ, 0x7610, R11 ;  /* 0x00007610ff0b7816 */ /* 0x000fe2000000000b */
[----:B------:R-:W-:Y:S01]  /*88a0*/  IMAD.IADD R4, R6, 0x1, -R5 ;  /* 0x0000000106047824 */ /* 0x000fe200078e0a05 */
[----:B------:R-:W-:Y:S01]  /*88b0*/  ISETP.LT.U32.AND P0, PT, R10, 0x15, P0 ;  /* 0x000000150a00780c */ /* 0x000fe20000701070 */
[----:B------:R-:W-:-:S02]  /*88c0*/  IMAD.MOV.U32 R13, RZ, RZ, -0x1 ;  /* 0xffffffffff0d7424 */ /* 0x000fc400078e00ff */
[----:B------:R-:W0:Y:S01]  /*88d0*/  @P1 S2R R14, SR_CgaCtaId ;  /* 0x00000000000e1919 */ /* 0x000e220000008800 */
[----:B------:R-:W-:Y:S01]  /*88e0*/  @P1 MOV R3, 0x400 ;  /* 0x0000040000031802 */ /* 0x000fe20000000f00 */
[----:B------:R-:W-:Y:S01]  /*88f0*/  IMAD.MOV.U32 R20, RZ, RZ, -0x1 ;  /* 0xffffffffff147424 */ /* 0x000fe200078e00ff */
[----:B------:R-:W-:Y:S02]  /*8900*/  LEA.HI R4, R4, R5, RZ, 0x1f ;  /* 0x0000000504047211 */ /* 0x000fe400078ff8ff */
[----:B0-----:R-:W-:Y:S02]  /*8910*/  @P1 LEA R14, R14, R3, 0x18 ;  /* 0x000000030e0e1211 */ /* 0x001fe400078ec0ff */
[----:B------:R-:W-:Y:S02]  /*8920*/  SEL R3, RZ, 0x1, !P0 ;  /* 0x00000001ff037807 */ /* 0x000fe40004000000 */
[----:B------:R-:W-:Y:S01]  /*8930*/  IADD3 R16, P0, R16, UR20, RZ ;  /* 0x0000001410107c10 */ /* 0x000fe2000ff1e0ff */
[----:B------:R0:W-:Y:S01]  /*8940*/  @P1 SYNCS.ARRIVE.TRANS64.A1T0 RZ, [R14+URZ+0x168], RZ ;  /* 0x000168ff0eff19a7 */ /* 0x0001e2000810003f */
[----:B------:R-:W-:-:S02]  /*8950*/  LOP3.LUT R0, R0, R3, RZ, 0x3c, !PT ;  /* 0x0000000300007212 */ /* 0x000fc400078e3cff */
[----:B------:R-:W-:Y:S02]  /*8960*/  IADD3.X R17, R17, UR13, RZ, P0, !PT ;  /* 0x0000000d11117c10 */ /* 0x000fe400087fe4ff */
[----:B------:R-:W-:Y:S02]  /*8970*/  ISETP.GE.U32.AND P0, PT, R16, UR4, PT ;  /* 0x0000000410007c0c */ /* 0x000fe4000bf06070 */
[----:B------:R-:W-:Y:S02]  /*8980*/  SHF.R.U32.HI R3, RZ, 0x4, R4 ;  /* 0x00000004ff037819 */ /* 0x000fe40000011604 */
[----:B------:R-:W-:Y:S02]  /*8990*/  ISETP.GE.U32.AND.EX P0, PT, R17, UR5, PT, P0 ;  /* 0x0000000511007c0c */ /* 0x000fe4000bf06100 */
[----:B------:R-:W-:Y:S01]  /*89a0*/  @P2 LOP3.LUT R0, R0, 0x1, R3, 0x78, !PT ;  /* 0x0000000100002812 */ /* 0x000fe200078e7803 */
[----:B------:R-:W-:Y:S01]  /*89b0*/  IMAD R3, R3, -0x15, R6 ;  /* 0xffffffeb03037824 */ /* 0x000fe200078e0206 */
[----:B------:R-:W-:Y:S01]  /*89c0*/  PRMT R4, RZ, 0x7610, R4 ;  /* 0x00007610ff047816 */ /* 0x000fe20000000004 */
[----:B------:R-:W-:-:S08]  /*89d0*/  IMAD.MOV.U32 R6, RZ, RZ, -0x1 ;  /* 0xffffffffff067424 */ /* 0x000fd000078e00ff */
[----:B0-----:R-:W-:Y:S05]  /*89e0*/  @P0 BRA `(.L_x_207) ;  /* 0x0000000400500947 */ /* 0x001fea0003800000 */
[----:B------:R-:W0:Y:S01]  /*89f0*/  S2R R15, SR_CTAID.X ;  /* 0x00000000000f7919 */ /* 0x000e220000002500 */
[----:B------:R-:W-:Y:S01]  /*8a00*/  ULDC.64 UR4, c[0x0][0x628] ;  /* 0x00018a0000047ab9 */ /* 0x000fe20000000a00 */
[----:B------:R-:W1:Y:S01]  /*8a10*/  LDC R20, c[0x0][0x144] ;  /* 0x00005100ff147b82 */ /* 0x000e620000000800 */
[----:B------:R-:W-:Y:S01]  /*8a20*/  ISETP.NE.U32.AND P0, PT, RZ, UR4, PT ;  /* 0x00000004ff007c0c */ /* 0x000fe2000bf05070 */
[----:B------:R-:W2:Y:S01]  /*8a30*/  S2R R13, SR_CTAID.Y ;  /* 0x00000000000d7919 */ /* 0x000ea20000002600 */
[----:B------:R-:W-:Y:S01]  /*8a40*/  ULDC UR7, c[0x0][0x630] ;  /* 0x00018c0000077ab9 */ /* 0x000fe20000000800 */
[----:B------:R-:W-:Y:S01]  /*8a50*/  ULDC UR8, c[0x0][0x150] ;  /* 0x0000540000087ab9 */ /* 0x000fe20000000800 */
[----:B------:R-:W-:Y:S01]  /*8a60*/  ISETP.NE.AND.EX P0, PT, RZ, UR5, PT, P0 ;  /* 0x00000005ff007c0c */ /* 0x000fe2000bf05300 */
[----:B------:R-:W-:Y:S02]  /*8a70*/  IMAD.MOV.U32 R4, RZ, RZ, R16 ;  /* 0x000000ffff047224 */ /* 0x000fe400078e0010 */
[----:B------:R-:W-:Y:S01]  /*8a80*/  IMAD.MOV.U32 R5, RZ, RZ, R17 ;  /* 0x000000ffff057224 */ /* 0x000fe200078e0011 */
[----:B0-----:R-:W-:-:S09]  /*8a90*/  I2FP.F32.U32 R22, R15 ;  /* 0x0000000f00167245 */ /* 0x001fd20000201000 */
[----:B------:R-:W-:Y:S05]  /*8aa0*/  @!P0 BRA `(.L_x_208) ;  /* 0x0000000000288947 */ /* 0x000fea0003800000 */
[----:B------:R-:W-:Y:S02]  /*8ab0*/  ULDC UR6, c[0x0][0x634] ;  /* 0x00018d0000067ab9 */ /* 0x000fe40000000800 */
[----:B------:R-:W-:-:S05]  /*8ac0*/  IADD3 R5, P0, R16, UR6, RZ ;  /* 0x0000000610057c10 */ /* 0x000fca000ff1e0ff */
[----:B------:R-:W-:-:S04]  /*8ad0*/  IMAD.X R21, RZ, RZ, R17, P0 ;  /* 0x000000ffff157224 */ /* 0x000fc800000e0611 */
[----:B------:R-:W-:-:S04]  /*8ae0*/  IMAD.WIDE.U32 R6, R21, UR4, RZ ;  /* 0x0000000415067c25 */ /* 0x000fc8000f8e00ff */
[----:B------:R-:W-:-:S04]  /*8af0*/  IMAD.WIDE.U32 R6, P0, R5, UR5, R6 ;  /* 0x0000000505067c25 */ /* 0x000fc8000f800006 */
[----:B------:R-:W-:-:S04]  /*8b00*/  IMAD.WIDE.U32 R4, R5, UR4, RZ ;  /* 0x0000000405047c25 */ /* 0x000fc8000f8e00ff */
[----:B------:R-:W-:Y:S01]  /*8b10*/  IMAD.MOV.U32 R4, RZ, RZ, R7 ;  /* 0x000000ffff047224 */ /* 0x000fe200078e0007 */
[----:B------:R-:W-:Y:S01]  /*8b20*/  IADD3 RZ, P1, R5, R6, RZ ;  /* 0x0000000605ff7210 */ /* 0x000fe20007f3e0ff */
[----:B------:R-:W-:-:S04]  /*8b30*/  IMAD.X R5, RZ, RZ, RZ, P0 ;  /* 0x000000ffff057224 */ /* 0x000fc800000e06ff */
[----:B------:R-:W-:-:S08]  /*8b40*/  IMAD.WIDE.U32.X R4, R21, UR5, R4, P1 ;  /* 0x0000000515047c25 */ /* 0x000fd000088e0404 */
.L_x_208:
[----:B------:R-:W-:Y:S01]  /*8b50*/  FMUL R22, R22, UR8 ;  /* 0x0000000816167c20 */ /* 0x000fe20008400000 */
[--C-:B------:R-:W-:Y:S01]  /*8b60*/  SHF.R.U64 R14, R4, UR7, R5.reuse ;  /* 0x00000007040e7c19 */ /* 0x100fe20008001205 */
[----:B------:R-:W-:Y:S01]  /*8b70*/  ULDC.64 UR4, c[0x0][0x620] ;  /* 0x0001880000047ab9 */ /* 0x000fe20000000a00 */
[----:B------:R-:W-:Y:S01]  /*8b80*/  SHF.R.U32.HI R4, RZ, UR7, R5 ;  /* 0x00000007ff047c19 */ /* 0x000fe20008011605 */
[----:B------:R-:W-:Y:S01]  /*8b90*/  ULDC.64 UR6, c[0x0][0x640] ;  /* 0x0001900000067ab9 */ /* 0x000fe20000000a00 */
[----:B------:R-:W-:Y:S01]  /*8ba0*/  IADD3 R5, P0, RZ, -R14, RZ ;  /* 0x8000000eff057210 */ /* 0x000fe20007f1e0ff */
[----:B------:R-:W0:Y:S04]  /*8bb0*/  F2I.U32.TRUNC.NTZ R22, R22 ;  /* 0x0000001600167305 */ /* 0x000e28000020f000 */
[----:B------:R-:W-:Y:S01]  /*8bc0*/  IMAD.X R4, RZ, RZ, ~R4, P0 ;  /* 0x000000ffff047224 */ /* 0x000fe200000e0e04 */
[----:B------:R-:W-:-:S03]  /*8bd0*/  ISETP.NE.U32.AND P0, PT, RZ, UR6, PT ;  /* 0x00000006ff007c0c */ /* 0x000fc6000bf05070 */
[----:B------:R-:W-:Y:S01]  /*8be0*/  IMAD R4, R4, UR4, RZ ;  /* 0x0000000404047c24 */ /* 0x000fe2000f8e02ff */
[----:B------:R-:W-:-:S03]  /*8bf0*/  ISETP.NE.AND.EX P0, PT, RZ, UR7, PT, P0 ;  /* 0x00000007ff007c0c */ /* 0x000fc6000bf05300 */
[C---:B------:R-:W-:Y:S01]  /*8c00*/  IMAD R7, R5.reuse, UR5, R4 ;  /* 0x0000000505077c24 */ /* 0x040fe2000f8e0204 */
[----:B------:R-:W-:Y:S01]  /*8c10*/  ULDC UR5, c[0x0][0x154] ;  /* 0x0000550000057ab9 */ /* 0x000fe20000000800 */
[----:B------:R-:W-:Y:S01]  /*8c20*/  IMAD.WIDE.U32 R4, R5, UR4, R16 ;  /* 0x0000000405047c25 */ /* 0x000fe2000f8e0010 */
[----:B------:R-:W-:-:S03]  /*8c30*/  ULDC UR4, c[0x0][0x618] ;  /* 0x0001860000047ab9 */ /* 0x000fc60000000800 */
[----:B0-----:R-:W-:Y:S02]  /*8c40*/  IMAD.MOV R6, RZ, RZ, -R22 ;  /* 0x000000ffff067224 */ /* 0x001fe400078e0a16 */
[----:B------:R-:W-:Y:S02]  /*8c50*/  IMAD.IADD R5, R5, 0x1, R7 ;  /* 0x0000000105057824 */ /* 0x000fe400078e0207 */
[----:B-1----:R-:W-:Y:S01]  /*8c60*/  IMAD R15, R20, R6, R15 ;  /* 0x00000006140f7224 */ /* 0x002fe200078e020f */
[----:B--2---:R-:W-:Y:S01]  /*8c70*/  I2FP.F32.U32 R6, R13 ;  /* 0x0000000d00067245 */ /* 0x004fe20000201000 */
[----:B------:R-:W0:Y:S01]  /*8c80*/  LDC R20, c[0x0][0x148] ;  /* 0x00005200ff147b82 */ /* 0x000e220000000800 */
[--C-:B------:R-:W-:Y:S02]  /*8c90*/  SHF.R.U64 R21, R4, UR4, R5.reuse ;  /* 0x0000000404157c19 */ /* 0x100fe40008001205 */
[----:B------:R-:W-:Y:S01]  /*8ca0*/  SHF.R.U32.HI R4, RZ, UR4, R5 ;  /* 0x00000004ff047c19 */ /* 0x000fe20008011605 */
[----:B------:R-:W-:Y:S01]  /*8cb0*/  FMUL R6, R6, UR5 ;  /* 0x0000000506067c20 */ /* 0x000fe20008400000 */
[----:B------:R-:W-:-:S02]  /*8cc0*/  ULDC UR4, c[0x0][0x608] ;  /* 0x0001820000047ab9 */ /* 0x000fc40000000800 */
[--C-:B------:R-:W-:Y:S01]  /*8cd0*/  SHF.R.U64 R23, R21, UR4, R4.reuse ;  /* 0x0000000415177c19 */ /* 0x100fe20008001204 */
[----:B------:R1:W2:Y:S01]  /*8ce0*/  F2I.U32.TRUNC.NTZ R24, R6 ;  /* 0x0000000600187305 */ /* 0x0002a2000020f000 */
[----:B------:R-:W-:Y:S01]  /*8cf0*/  SHF.R.U32.HI R4, RZ, UR4, R4 ;  /* 0x00000004ff047c19 */ /* 0x000fe20008011604 */
[----:B------:R-:W-:-:S03]  /*8d00*/  ULDC UR4, c[0x0][0x658] ;  /* 0x0001960000047ab9 */ /* 0x000fc60000000800 */
[--C-:B------:R-:W-:Y:S02]  /*8d10*/  SHF.R.U64 R22, R23, UR4, R4.reuse ;  /* 0x0000000417167c19 */ /* 0x100fe40008001204 */
[----:B------:R-:W-:-:S03]  /*8d20*/  SHF.R.U32.HI R25, RZ, UR4, R4 ;  /* 0x00000004ff197c19 */ /* 0x000fc60008011604 */
[----:B------:R-:W-:Y:S02]  /*8d30*/  IMAD.MOV.U32 R4, RZ, RZ, R22 ;  /* 0x000000ffff047224 */ /* 0x000fe400078e0016 */
[----:B------:R-:W-:Y:S01]  /*8d40*/  IMAD.MOV.U32 R5, RZ, RZ, R25 ;  /* 0x000000ffff057224 */ /* 0x000fe200078e0019 */
[----:B-1----:R-:W-:Y:S06]  /*8d50*/  @!P0 BRA `(.L_x_209) ;  /* 0x0000000000288947 */ /* 0x002fec0003800000 */
        /* <DEDUP_REMOVED lines=10> */
.L_x_209:
[----:B------:R-:W-:Y:S01]  /*8e00*/  ISETP.NE.AND P0, PT, R2, 0x1, PT ;  /* 0x000000010200780c */ /* 0x000fe20003f05270 */
[----:B------:R-:W-:Y:S01]  /*8e10*/  ULDC UR4, c[0x0][0x648] ;  /* 0x0001920000047ab9 */ /* 0x000fe20000000800 */
[----:B------:R-:W-:Y:S01]  /*8e20*/  LOP3.LUT R23, R23, UR17, RZ, 0xc0, !PT ;  /* 0x0000001117177c12 */ /* 0x000fe2000f8ec0ff */
[----:B--2---:R-:W-:Y:S01]  /*8e30*/  IMAD.MOV R24, RZ, RZ, -R24 ;  /* 0x000000ffff187224 */ /* 0x004fe200078e0a18 */
[----:B------:R-:W-:Y:S01]  /*8e40*/  SHF.R.U64 R4, R4, UR4, R5 ;  /* 0x0000000404047c19 */ /* 0x000fe20008001205 */
[----:B------:R-:W-:Y:S01]  /*8e50*/  ULDC UR4, c[0x0][0x638] ;  /* 0x00018e0000047ab9 */ /* 0x000fe20000000800 */
[----:B------:R-:W-:Y:S01]  /*8e60*/  LOP3.LUT R21, R21, UR16, RZ, 0xc0, !PT ;  /* 0x0000001015157c12 */ /* 0x000fe2000f8ec0ff */
[----:B------:R-:W-:Y:S01]  /*8e70*/  ULDC UR5, c[0x0][0x610] ;  /* 0x0001840000057ab9 */ /* 0x000fe20000000800 */
[----:B------:R-:W-:Y:S02]  /*8e80*/  IMAD.MOV.U32 R6, RZ, RZ, R14 ;  /* 0x000000ffff067224 */ /* 0x000fe400078e000e */
[----:B------:R-:W-:-:S02]  /*8e90*/  IMAD.MOV R5, RZ, RZ, -R4 ;  /* 0x000000ffff057224 */ /* 0x000fc400078e0a04 */
[----:B------:R-:W-:Y:S02]  /*8ea0*/  IMAD R4, R4, UR18, R23 ;  /* 0x0000001204047c24 */ /* 0x000fe4000f8e0217 */
[----:B0-----:R-:W-:Y:S02]  /*8eb0*/  @P0 IMAD R15, R20, R24, R13 ;  /* 0x00000018140f0224 */ /* 0x001fe400078e020d */
[----:B------:R-:W-:Y:S01]  /*8ec0*/  IMAD R22, R5, UR4, R22 ;  /* 0x0000000405167c24 */ /* 0x000fe2000f8e0216 */
[----:B------:R-:W-:Y:S01]  /*8ed0*/  ULDC UR4, c[0x0][0x600] ;  /* 0x0001800000047ab9 */ /* 0x000fe20000000800 */
[----:B------:R-:W-:Y:S02]  /*8ee0*/  IMAD R15, R4, UR5, R15 ;  /* 0x00000005040f7c24 */ /* 0x000fe4000f8e020f */
[----:B------:R-:W-:Y:S02]  /*8ef0*/  IMAD R22, R22, UR4, R21 ;  /* 0x0000000416167c24 */ /* 0x000fe4000f8e0215 */
[----:B------:R-:W-:-:S03]  /*8f00*/  IMAD.MOV.U32 R4, RZ, RZ, 0x1 ;  /* 0x00000001ff047424 */ /* 0x000fc600078e00ff */
[----:B------:R-:W-:Y:S02]  /*8f10*/  SEL R20, R22, R15, !P0 ;  /* 0x0000000f16147207 */ /* 0x000fe40004000000 */
[----:B------:R-:W-:-:S07]  /*8f20*/  SEL R13, R15, R22, !P0 ;  /* 0x000000160f0d7207 */ /* 0x000fce0004000000 */
.L_x_207:
[----:B------:R-:W-:Y:S05]  /*8f30*/  BSYNC B1 ;  /* 0x0000000000017941 */ /* 0x000fea0003800000 */
.L_x_206:
[----:B------:R-:W-:-:S13]  /*8f40*/  LOP3.LUT P0, RZ, R4, 0xff, RZ, 0xc0, !PT ;  /* 0x000000ff04ff7812 */ /* 0x000fda000780c0ff */
[----:B------:R-:W-:Y:S05]  /*8f50*/  @P0 BRA `(.L_x_210) ;  /* 0xfffffff400340947 */ /* 0x000fea000383ffff */
[----:B------:R-:W-:Y:S05]  /*8f60*/  BSYNC B0 ;  /* 0x0000000000007941 */ /* 0x000fea0003800000 */
.L_x_199:
[----:B------:R-:W-:-:S03]  /*8f70*/  UMOV UR4, 0xffffffff ;  /* 0xffffffff00047882 */ /* 0x000fc60000000000 */
[----:B------:R-:W-:Y:S05]  /*8f80*/  BRA.DIV UR4, `(.L_x_211) ;  /* 0x0000000e047c7947 */ /* 0x000fea000b800000 */
[----:B------:R-:W-:-:S13]  /*8f90*/  ELECT P6, URZ, PT ;  /* 0x00000000003f782f */ /* 0x000fda00038c0000 */
.L_x_242:
[----:B------:R-:W-:Y:S04]  /*8fa0*/  BSSY B0, `(.L_x_212) ;  /* 0x00000c4000007945 */ /* 0x000fe80003800000 */
[----:B------:R-:W-:Y:S05]  /*8fb0*/  @!P6 BRA `(.L_x_213) ;  /* 0x0000000c0008e947 */ /* 0x000fea0003800000 */
[----:B------:R-:W-:-:S04]  /*8fc0*/  LOP3.LUT R19, R19, 0x2, RZ, 0xfc, !PT ;  /* 0x0000000213137812 */ /* 0x000fc800078efcff */
[----:B------:R-:W-:-:S13]  /*8fd0*/  ISETP.NE.AND P0, PT, R19, 0x3, PT ;  /* 0x000000031300780c */ /* 0x000fda0003f05270 */
[----:B------:R-:W-:Y:S05]  /*8fe0*/  @!P0 BRA `(.L_x_214) ;  /* 0x0000000000048947 */ /* 0x000fea0003800000 */
[----:B------:R-:W-:Y:S01]  /*8ff0*/  BPT.TRAP 0x1 ;  /* 0x000000040000795c */ /* 0x000fe20000300000 */
.L_x_214:
[----:B------:R-:W0:Y:S01]  /*9000*/  S2R R5, SR_CgaCtaId ;  /* 0x0000000000057919 */ /* 0x000e220000008800 */
[----:B------:R-:W-:Y:S02]  /*9010*/  MOV R2, 0x400 ;  /* 0x0000040000027802 */ /* 0x000fe40000000f00 */
[----:B------:R-:W-:Y:S02]  /*9020*/  SHF.L.U32 R4, R0, 0x1f, RZ ;  /* 0x0000001f00047819 */ /* 0x000fe400000006ff */
[----:B0-----:R-:W-:-:S05]  /*9030*/  LEA R2, R5, R2, 0x18 ;  /* 0x0000000205027211 */ /* 0x001fca00078ec0ff */
[----:B------:R-:W-:-:S04]  /*9040*/  VIADD R2, R2, 0xa8 ;  /* 0x000000a802027836 */ /* 0x000fc80000000000 */
[C---:B------:R-:W-:Y:S02]  /*9050*/  IMAD R7, R3.reuse, 0x8, R2 ;  /* 0x0000000803077824 */ /* 0x040fe400078e0202 */
[----:B------:R-:W-:Y:S02]  /*9060*/  VIADD R3, R3, 0x1 ;  /* 0x0000000103037836 */ /* 0x000fe40000000000 */
[----:B------:R-:W0:Y:S03]  /*9070*/  SYNCS.PHASECHK.TRANS64.TRYWAIT P0, [R7+URZ], R4 ;  /* 0x00000004070075a7 */ /* 0x000e26000800017f */
[----:B------:R-:W-:-:S04]  /*9080*/  ISETP.NE.AND P1, PT, R3, 0x15, PT ;  /* 0x000000150300780c */ /* 0x000fc80003f25270 */
[----:B------:R-:W-:Y:S02]  /*9090*/  SEL R5, RZ, 0x1, P1 ;  /* 0x00000001ff057807 */ /* 0x000fe40000800000 */
[----:B------:R-:W-:Y:S02]  /*90a0*/  SEL R3, R3, RZ, P1 ;  /* 0x000000ff03037207 */ /* 0x000fe40000800000 */
[----:B------:R-:W-:-:S03]  /*90b0*/  LOP3.LUT R6, R0, R5, RZ, 0x3c, !PT ;  /* 0x0000000500067212 */ /* 0x000fc600078e3cff */
[----:B------:R-:W-:Y:S01]  /*90c0*/  IMAD R8, R3, 0x8, R2 ;  /* 0x0000000803087824 */ /* 0x000fe200078e0202 */
[----:B------:R-:W-:Y:S01]  /*90d0*/  SHF.L.U32 R5, R6, 0x1f, RZ ;  /* 0x0000001f06057819 */ /* 0x000fe200000006ff */
[----:B0-----:R-:W-:Y:S06]  /*90e0*/  @!P0 BRA `(.L_x_215) ;  /* 0x0000000c00448947 */ /* 0x001fec0003800000 */
.L_x_243:
[----:B------:R-:W1:Y:S01]  /*90f0*/  SYNCS.PHASECHK.TRANS64.TRYWAIT P0, [R8+URZ], R5 ;  /* 0x00000005080075a7 */ /* 0x000e62000800017f */
[----:B------:R-:W-:-:S05]  /*9100*/  VIADD R0, R3, 0x1 ;  /* 0x0000000103007836 */ /* 0x000fca0000000000 */
[----:B------:R-:W-:-:S04]  /*9110*/  ISETP.NE.AND P1, PT, R0, 0x15, PT ;  /* 0x000000150000780c */ /* 0x000fc80003f25270 */
[----:B------:R-:W-:Y:S02]  /*9120*/  SEL R3, RZ, 0x1, P1 ;  /* 0x00000001ff037807 */ /* 0x000fe40000800000 */
[----:B0-----:R-:W-:Y:S02]  /*9130*/  SEL R7, R0, RZ, P1 ;  /* 0x000000ff00077207 */ /* 0x001fe40000800000 */
[----:B------:R-:W-:-:S03]  /*9140*/  LOP3.LUT R6, R6, R3, RZ, 0x3c, !PT ;  /* 0x0000000306067212 */ /* 0x000fc600078e3cff */
[----:B------:R-:W-:Y:S01]  /*9150*/  IMAD R9, R7, 0x8, R2 ;  /* 0x0000000807097824 */ /* 0x000fe200078e0202 */
[----:B------:R-:W-:Y:S01]  /*9160*/  SHF.L.U32 R4, R6, 0x1f, RZ ;  /* 0x0000001f06047819 */ /* 0x000fe200000006ff */
[----:B-1----:R-:W-:Y:S06]  /*9170*/  @!P0 BRA `(.L_x_216) ;  /* 0x0000000c00348947 */ /* 0x002fec0003800000 */
.L_x_244:
[----:B------:R-:W1:Y:S01]  /*9180*/  SYNCS.PHASECHK.TRANS64.TRYWAIT P0, [R9+URZ], R4 ;  /* 0x00000004090075a7 */ /* 0x000e62000800017f */
[----:B------:R-:W-:-:S05]  /*9190*/  VIADD R0, R7, 0x1 ;  /* 0x0000000107007836 */ /* 0x000fca0000000000 */
[----:B------:R-:W-:-:S04]  /*91a0*/  ISETP.NE.AND P1, PT, R0, 0x15, PT ;  /* 0x000000150000780c */ /* 0x000fc80003f25270 */
[----:B------:R-:W-:Y:S02]  /*91b0*/  SEL R3, RZ, 0x1, P1 ;  /* 0x00000001ff037807 */ /* 0x000fe40000800000 */
[----:B------:R-:W-:Y:S02]  /*91c0*/  SEL R7, R0, RZ, P1 ;  /* 0x000000ff00077207 */ /* 0x000fe40000800000 */
[----:B------:R-:W-:-:S03]  /*91d0*/  LOP3.LUT R6, R6, R3, RZ, 0x3c, !PT ;  /* 0x0000000306067212 */ /* 0x000fc600078e3cff */
[----:B0-----:R-:W-:Y:S01]  /*91e0*/  IMAD R8, R7, 0x8, R2 ;  /* 0x0000000807087824 */ /* 0x001fe200078e0202 */
[----:B------:R-:W-:Y:S01]  /*91f0*/  SHF.L.U32 R5, R6, 0x1f, RZ ;  /* 0x0000001f06057819 */ /* 0x000fe200000006ff */
[----:B-1----:R-:W-:Y:S06]  /*9200*/  @!P0 BRA `(.L_x_217) ;  /* 0x0000000c00248947 */ /* 0x002fec0003800000 */
.L_x_245:
        /* <DEDUP_REMOVED lines=9> */
.L_x_246:
        /* <DEDUP_REMOVED lines=9> */
.L_x_247:
        /* <DEDUP_REMOVED lines=9> */
.L_x_248:
        /* <DEDUP_REMOVED lines=9> */
.L_x_249:
        /* <DEDUP_REMOVED lines=9> */
.L_x_250:
        /* <DEDUP_REMOVED lines=9> */
.L_x_251:
        /* <DEDUP_REMOVED lines=9> */
.L_x_252:
        /* <DEDUP_REMOVED lines=9> */
.L_x_253:
        /* <DEDUP_REMOVED lines=9> */
.L_x_254:
        /* <DEDUP_REMOVED lines=9> */
.L_x_255:
        /* <DEDUP_REMOVED lines=9> */
.L_x_256:
        /* <DEDUP_REMOVED lines=9> */
.L_x_257:
        /* <DEDUP_REMOVED lines=9> */
.L_x_258:
        /* <DEDUP_REMOVED lines=9> */
.L_x_259:
        /* <DEDUP_REMOVED lines=9> */
.L_x_260:
[----:B------:R-:W1:Y:S01]  /*9a80*/  SYNCS.PHASECHK.TRANS64.TRYWAIT P0, [R9+URZ], R4 ;  /* 0x00000004090075a7 */ /* 0x000e62000800017f */
[----:B------:R-:W-:-:S05]  /*9a90*/  VIADD R0, R7, 0x1 ;  /* 0x0000000107007836 */ /* 0x000fca0000000000 */
[----:B------:R-:W-:-:S04]  /*9aa0*/  ISETP.NE.AND P1, PT, R0, 0x15, PT ;  /* 0x000000150000780c */ /* 0x000fc80003f25270 */
[----:B------:R-:W-:Y:S02]  /*9ab0*/  SEL R3, RZ, 0x1, P1 ;  /* 0x00000001ff037807 */ /* 0x000fe40000800000 */
[----:B------:R-:W-:Y:S02]  /*9ac0*/  SEL R7, R0, RZ, P1 ;  /* 0x000000ff00077207 */ /* 0x000fe40000800000 */
[----:B------:R-:W-:-:S03]  /*9ad0*/  LOP3.LUT R11, R6, R3, RZ, 0x3c, !PT ;  /* 0x00000003060b7212 */ /* 0x000fc600078e3cff */
[----:B------:R-:W-:Y:S01]  /*9ae0*/  IMAD R6, R7, 0x8, R2 ;  /* 0x0000000807067824 */ /* 0x000fe200078e0202 */
[----:B0-----:R-:W-:Y:S01]  /*9af0*/  SHF.L.U32 R5, R11, 0x1f, RZ ;  /* 0x0000001f0b057819 */ /* 0x001fe200000006ff */
[----:B-1----:R-:W-:Y:S06]  /*9b00*/  @!P0 BRA `(.L_x_233) ;  /* 0x0000000800248947 */ /* 0x002fec0003800000 */
.L_x_261:
[----:B------:R-:W1:Y:S01]  /*9b10*/  SYNCS.PHASECHK.TRANS64.TRYWAIT P0, [R6+URZ], R5 ;  /* 0x00000005060075a7 */ /* 0x000e62000800017f */
[----:B------:R-:W-:-:S05]  /*9b20*/  VIADD R0, R7, 0x1 ;  /* 0x0000000107007836 */ /* 0x000fca0000000000 */
[----:B------:R-:W-:-:S04]  /*9b30*/  ISETP.NE.AND P1, PT, R0, 0x15, PT ;  /* 0x000000150000780c */ /* 0x000fc80003f25270 */
[----:B0-----:R-:W-:Y:S02]  /*9b40*/  SEL R4, RZ, 0x1, P1 ;  /* 0x00000001ff047807 */ /* 0x001fe40000800000 */
[----:B------:R-:W-:Y:S02]  /*9b50*/  SEL R3, R0, RZ, P1 ;  /* 0x000000ff00037207 */ /* 0x000fe40000800000 */
[----:B------:R-:W-:Y:S01]  /*9b60*/  LOP3.LUT R0, R11, R4, RZ, 0x3c, !PT ;  /* 0x000000040b007212 */ /* 0x000fe200078e3cff */
[----:B-1----:R-:W-:Y:S06]  /*9b70*/  @!P0 BRA `(.L_x_234) ;  /* 0x00000008001c8947 */ /* 0x002fec0003800000 */
.L_x_262:
[----:B------:R-:W-:Y:S01]  /*9b80*/  IMAD R3, R3, 0x8, R2 ;  /* 0x0000000803037824 */ /* 0x000fe200078e0202 */
[----:B------:R-:W-:-:S07]  /*9b90*/  SHF.L.U32 R0, R0, 0x1f, RZ ;  /* 0x0000001f00007819 */ /* 0x000fce00000006ff */
.L_x_235:
[----:B-1----:R1:W2:Y:S02]  /*9ba0*/  SYNCS.PHASECHK.TRANS64.TRYWAIT P0, [R3+URZ], R0 ;  /* 0x00000000030075a7 */ /* 0x0022a4000800017f */
[----:B--2---:R-:W-:Y:S05]  /*9bb0*/  @!P0 NANOSLEEP.SYNCS 0x989680 ;  /* 0x009896800000895d */ /* 0x004fea0003900000 */
[----:B------:R-:W2:Y:S02]  /*9bc0*/  @!P0 SYNCS.PHASECHK.TRANS64 P0, [R3+URZ], R0 ;  /* 0x00000000030085a7 */ /* 0x000ea4000800007f */
[----:B--2---:R-:W-:Y:S05]  /*9bd0*/  @!P0 BRA `(.L_x_235) ;  /* 0xfffffffc00f08947 */ /* 0x004fea000383ffff */
.L_x_213:
[----:B------:R-:W-:Y:S05]  /*9be0*/  BSYNC B0 ;  /* 0x0000000000007941 */ /* 0x000fea0003800000 */
.L_x_212:
[----:B------:R-:W-:Y:S05]  /*9bf0*/  EXIT ;  /* 0x000000000000794d */ /* 0x000fea0003800000 */
.L_x_22:
[----:B---3--:R3:W4:Y:S02]  /*9c00*/  SYNCS.PHASECHK.TRANS64.TRYWAIT P1, [R3+URZ], R0 ;  /* 0x00000000030075a7 */ /* 0x008724000802017f */
[----:B----4-:R-:W-:Y:S05]  /*9c10*/  @!P1 NANOSLEEP.SYNCS 0x989680 ;  /* 0x009896800000995d */ /* 0x010fea0003900000 */
[----:B------:R-:W4:Y:S02]  /*9c20*/  @!P1 SYNCS.PHASECHK.TRANS64 P1, [R3+URZ], R0 ;  /* 0x00000000030095a7 */ /* 0x000f24000802007f */
[----:B----4-:R-:W-:Y:S05]  /*9c30*/  @!P1 BRA `(.L_x_22) ;  /* 0xfffffffc00f09947 */ /* 0x010fea000383ffff */
[----:B------:R-:W-:Y:S05]  /*9c40*/  BRA `(.L_x_21) ;  /* 0xffffff7800b47947 */ /* 0x000fea000383ffff */
.L_x_27:
[----:B-1----:R-:W-:-:S04]  /*9c50*/  IMAD.U32 R6, RZ, RZ, UR7 ;  /* 0x00000007ff067e24 */ /* 0x002fc8000f8e00ff */
[----:B------:R1:W2:Y:S03]  /*9c60*/  SYNCS.PHASECHK.TRANS64.TRYWAIT P1, [R6+URZ], R5 ;  /* 0x00000005060075a7 */ /* 0x0002a6000802017f */
[----:B--2---:R-:W-:Y:S05]  /*9c70*/  @!P1 NANOSLEEP.SYNCS 0x989680 ;  /* 0x009896800000995d */ /* 0x004fea0003900000 */
[----:B------:R-:W2:Y:S02]  /*9c80*/  @!P1 SYNCS.PHASECHK.TRANS64 P1, [R6+URZ], R5 ;  /* 0x00000005060095a7 */ /* 0x000ea4000802007f */
[----:B--2---:R-:W-:Y:S05]  /*9c90*/  @!P1 BRA `(.L_x_27) ;  /* 0xfffffffc00ec9947 */ /* 0x004fea000383ffff */
[----:B------:R-:W-:Y:S05]  /*9ca0*/  BRA `(.L_x_26) ;  /* 0xffffff8000087947 */ /* 0x000fea000383ffff */
.L_x_200:
[----:B------:R-:W-:Y:S01]  /*9cb0*/  BSSY B1, `(.L_x_236) ;  /* 0x0000006000017945 */ /* 0x000fe20003800000 */
[----:B------:R-:W-:-:S07]  /*9cc0*/  IMAD.MOV.U32 R15, RZ, RZ, -0x1 ;  /* 0xffffffffff0f7424 */ /* 0x000fce00078e00ff */
[----:B------:R-:W-:Y:S05]  /*9cd0*/  WARPSYNC.COLLECTIVE R15, `(.L_x_237) ;  /* 0x000000000f0c7348 */ /* 0x000fea0003c00000 */
[----:B------:R-:W-:Y:S02]  /*9ce0*/  ELECT P6, UR62, PT ;  /* 0x00000000003e782f */ /* 0x000fe400038c0000 */
[----:B------:R-:W-:Y:S01]  /*9cf0*/  MOV R14, UR62 ;  /* 0x0000003e000e7c02 */ /* 0x000fe20008000f00 */
[----:B------:R-:W-:Y:S10]  /*9d00*/  ENDCOLLECTIVE ;  /* 0x000000000000791b */ /* 0x000ff40003800000 */
.L_x_237:
[----:B------:R-:W-:Y:S05]  /*9d10*/  BSYNC B1 ;  /* 0x0000000000017941 */ /* 0x000fea0003800000 */
.L_x_236:
[----:B------:R-:W-:Y:S05]  /*9d20*/  BRA `(.L_x_238) ;  /* 0xffffffe400cc7947 */ /* 0x000fea000383ffff */
.L_x_203:
[----:B0-----:R0:W1:Y:S02]  /*9d30*/  SYNCS.PHASECHK.TRANS64.TRYWAIT P0, [R20+URZ+0xa8], R7 ;  /* 0x0000a807140075a7 */ /* 0x001064000800017f */
[----:B-1----:R-:W-:Y:S05]  /*9d40*/  @!P0 NANOSLEEP.SYNCS 0x989680 ;  /* 0x009896800000895d */ /* 0x002fea0003900000 */
[----:B------:R-:W1:Y:S02]  /*9d50*/  @!P0 SYNCS.PHASECHK.TRANS64 P0, [R20+URZ+0xa8], R7 ;  /* 0x0000a807140085a7 */ /* 0x000e64000800007f */
[----:B-1----:R-:W-:Y:S05]  /*9d60*/  @!P0 BRA `(.L_x_203) ;  /* 0xfffffffc00f08947 */ /* 0x002fea000383ffff */
[----:B------:R-:W-:Y:S05]  /*9d70*/  BRA `(.L_x_239) ;  /* 0xffffffe800087947 */ /* 0x000fea000383ffff */
.L_x_211:
[----:B------:R-:W-:Y:S01]  /*9d80*/  BSSY B0, `(.L_x_240) ;  /* 0x0000006000007945 */ /* 0x000fe20003800000 */
[----:B------:R-:W-:-:S07]  /*9d90*/  IMAD.MOV.U32 R15, RZ, RZ, -0x1 ;  /* 0xffffffffff0f7424 */ /* 0x000fce00078e00ff */
[----:B------:R-:W-:Y:S05]  /*9da0*/  WARPSYNC.COLLECTIVE R15, `(.L_x_241) ;  /* 0x000000000f0c7348 */ /* 0x000fea0003c00000 */
[----:B------:R-:W-:Y:S02]  /*9db0*/  ELECT P6, UR62, PT ;  /* 0x00000000003e782f */ /* 0x000fe400038c0000 */
[----:B------:R-:W-:Y:S01]  /*9dc0*/  MOV R14, UR62 ;  /* 0x0000003e000e7c02 */ /* 0x000fe20008000f00 */
[----:B------:R-:W-:Y:S10]  /*9dd0*/  ENDCOLLECTIVE ;  /* 0x000000000000791b */ /* 0x000ff40003800000 */
.L_x_241:
[----:B------:R-:W-:Y:S05]  /*9de0*/  BSYNC B0 ;  /* 0x0000000000007941 */ /* 0x000fea0003800000 */
.L_x_240:
[----:B------:R-:W-:Y:S05]  /*9df0*/  BRA `(.L_x_242) ;  /* 0xfffffff000687947 */ /* 0x000fea000383ffff */
.L_x_215:
[----:B0-----:R0:W1:Y:S02]  /*9e00*/  SYNCS.PHASECHK.TRANS64.TRYWAIT P0, [R7+URZ], R4 ;  /* 0x00000004070075a7 */ /* 0x001064000800017f */
[----:B-1----:R-:W-:Y:S05]  /*9e10*/  @!P0 NANOSLEEP.SYNCS 0x989680 ;  /* 0x009896800000895d */ /* 0x002fea0003900000 */
[----:B------:R-:W1:Y:S02]  /*9e20*/  @!P0 SYNCS.PHASECHK.TRANS64 P0, [R7+URZ], R4 ;  /* 0x00000004070085a7 */ /* 0x000e64000800007f */
[----:B-1----:R-:W-:Y:S05]  /*9e30*/  @!P0 BRA `(.L_x_215) ;  /* 0xfffffffc00f08947 */ /* 0x002fea000383ffff */
[----:B------:R-:W-:Y:S05]  /*9e40*/  BRA `(.L_x_243) ;  /* 0xfffffff000a87947 */ /* 0x000fea000383ffff */
.L_x_216:
[----:B0-----:R0:W1:Y:S02]  /*9e50*/  SYNCS.PHASECHK.TRANS64.TRYWAIT P0, [R8+URZ], R5 ;  /* 0x00000005080075a7 */ /* 0x001064000800017f */
[----:B-1----:R-:W-:Y:S05]  /*9e60*/  @!P0 NANOSLEEP.SYNCS 0x989680 ;  /* 0x009896800000895d */ /* 0x002fea0003900000 */
[----:B------:R-:W1:Y:S02]  /*9e70*/  @!P0 SYNCS.PHASECHK.TRANS64 P0, [R8+URZ], R5 ;  /* 0x00000005080085a7 */ /* 0x000e64000800007f */
[----:B-1----:R-:W-:Y:S05]  /*9e80*/  @!P0 BRA `(.L_x_216) ;  /* 0xfffffffc00f08947 */ /* 0x002fea000383ffff */
[----:B------:R-:W-:Y:S05]  /*9e90*/  BRA `(.L_x_244) ;  /* 0xfffffff000b87947 */ /* 0x000fea000383ffff */
.L_x_217:
[----:B0-----:R0:W1:Y:S02]  /*9ea0*/  SYNCS.PHASECHK.TRANS64.TRYWAIT P0, [R9+URZ], R4 ;  /* 0x00000004090075a7 */ /* 0x001064000800017f */
[----:B-1----:R-:W-:Y:S05]  /*9eb0*/  @!P0 NANOSLEEP.SYNCS 0x989680 ;  /* 0x009896800000895d */ /* 0x002fea0003900000 */
[----:B------:R-:W1:Y:S02]  /*9ec0*/  @!P0 SYNCS.PHASECHK.TRANS64 P0, [R9+URZ], R4 ;  /* 0x00000004090085a7 */ /* 0x000e64000800007f */
[----:B-1----:R-:W-:Y:S05]  /*9ed0*/  @!P0 BRA `(.L_x_217) ;  /* 0xfffffffc00f08947 */ /* 0x002fea000383ffff */
[----:B------:R-:W-:Y:S05]  /*9ee0*/  BRA `(.L_x_245) ;  /* 0xfffffff000c87947 */ /* 0x000fea000383ffff */
.L_x_218:
[----:B0-----:R0:W1:Y:S02]  /*9ef0*/  SYNCS.PHASECHK.TRANS64.TRYWAIT P0, [R8+URZ], R5 ;  /* 0x00000005080075a7 */ /* 0x001064000800017f */
[----:B-1----:R-:W-:Y:S05]  /*9f00*/  @!P0 NANOSLEEP.SYNCS 0x989680 ;  /* 0x009896800000895d */ /* 0x002fea0003900000 */
[----:B------:R-:W1:Y:S02]  /*9f10*/  @!P0 SYNCS.PHASECHK.TRANS64 P0, [R8+URZ], R5 ;  /* 0x00000005080085a7 */ /* 0x000e64000800007f */
[----:B-1----:R-:W-:Y:S05]  /*9f20*/  @!P0 BRA `(.L_x_218) ;  /* 0xfffffffc00f08947 */ /* 0x002fea000383ffff */
[----:B------:R-:W-:Y:S05]  /*9f30*/  BRA `(.L_x_246) ;  /* 0xfffffff000d87947 */ /* 0x000fea000383ffff */
.L_x_219:
[----:B0-----:R0:W1:Y:S02]  /*9f40*/  SYNCS.PHASECHK.TRANS64.TRYWAIT P0, [R9+URZ], R4 ;  /* 0x00000004090075a7 */ /* 0x001064000800017f */
[----:B-1----:R-:W-:Y:S05]  /*9f50*/  @!P0 NANOSLEEP.SYNCS 0x989680 ;  /* 0x009896800000895d */ /* 0x002fea0003900000 */
[----:B------:R-:W1:Y:S02]  /*9f60*/  @!P0 SYNCS.PHASECHK.TRANS64 P0, [R9+URZ], R4 ;  /* 0x00000004090085a7 */ /* 0x000e64000800007f */
[----:B-1----:R-:W-:Y:S05]  /*9f70*/  @!P0 BRA `(.L_x_219) ;  /* 0xfffffffc00f08947 */ /* 0x002fea000383ffff */
[----:B------:R-:W-:Y:S05]  /*9f80*/  BRA `(.L_x_247) ;  /* 0xfffffff000e87947 */ /* 0x000fea000383ffff */
.L_x_220:
[----:B0-----:R0:W1:Y:S02]  /*9f90*/  SYNCS.PHASECHK.TRANS64.TRYWAIT P0, [R8+URZ], R5 ;  /* 0x00000005080075a7 */ /* 0x001064000800017f */
[----:B-1----:R-:W-:Y:S05]  /*9fa0*/  @!P0 NANOSLEEP.SYNCS 0x989680 ;  /* 0x009896800000895d */ /* 0x002fea0003900000 */
[----:B------:R-:W1:Y:S02]  /*9fb0*/  @!P0 SYNCS.PHASECHK.TRANS64 P0, [R8+URZ], R5 ;  /* 0x00000005080085a7 */ /* 0x000e64000800007f */
[----:B-1----:R-:W-:Y:S05]  /*9fc0*/  @!P0 BRA `(.L_x_220) ;  /* 0xfffffffc00f08947 */ /* 0x002fea000383ffff */
[----:B------:R-:W-:Y:S05]  /*9fd0*/  BRA `(.L_x_248) ;  /* 0xfffffff000f87947 */ /* 0x000fea000383ffff */
.L_x_221:
[----:B0-----:R0:W1:Y:S02]  /*9fe0*/  SYNCS.PHASECHK.TRANS64.TRYWAIT P0, [R9+URZ], R4 ;  /* 0x00000004090075a7 */ /* 0x001064000800017f */
[----:B-1----:R-:W-:Y:S05]  /*9ff0*/  @!P0 NANOSLEEP.SYNCS 0x989680 ;  /* 0x009896800000895d */ /* 0x002fea0003900000 */
[----:B------:R-:W1:Y:S02]  /*a000*/  @!P0 SYNCS.PHASECHK.TRANS64 P0, [R9+URZ], R4 ;  /* 0x00000004090085a7 */ /* 0x000e64000800007f */
[----:B-1----:R-:W-:Y:S05]  /*a010*/  @!P0 BRA `(.L_x_221) ;  /* 0xfffffffc00f08947 */ /* 0x002fea000383ffff */
[----:B------:R-:W-:Y:S05]  /*a020*/  BRA `(.L_x_249) ;  /* 0xfffffff400087947 */ /* 0x000fea000383ffff */
.L_x_222:
[----:B0-----:R0:W1:Y:S02]  /*a030*/  SYNCS.PHASECHK.TRANS64.TRYWAIT P0, [R8+URZ], R5 ;  /* 0x00000005080075a7 */ /* 0x001064000800017f */
[----:B-1----:R-:W-:Y:S05]  /*a040*/  @!P0 NANOSLEEP.SYNCS 0x989680 ;  /* 0x009896800000895d */ /* 0x002fea0003900000 */
[----:B------:R-:W1:Y:S02]  /*a050*/  @!P0 SYNCS.PHASECHK.TRANS64 P0, [R8+URZ], R5 ;  /* 0x00000005080085a7 */ /* 0x000e64000800007f */
[----:B-1----:R-:W-:Y:S05]  /*a060*/  @!P0 BRA `(.L_x_222) ;  /* 0xfffffffc00f08947 */ /* 0x002fea000383ffff */
[----:B------:R-:W-:Y:S05]  /*a070*/  BRA `(.L_x_250) ;  /* 0xfffffff400187947 */ /* 0x000fea000383ffff */
.L_x_223:
[----:B0-----:R0:W1:Y:S02]  /*a080*/  SYNCS.PHASECHK.TRANS64.TRYWAIT P0, [R9+URZ], R4 ;  /* 0x00000004090075a7 */ /* 0x001064000800017f */
[----:B-1----:R-:W-:Y:S05]  /*a090*/  @!P0 NANOSLEEP.SYNCS 0x989680 ;  /* 0x009896800000895d */ /* 0x002fea0003900000 */
[----:B------:R-:W1:Y:S02]  /*a0a0*/  @!P0 SYNCS.PHASECHK.TRANS64 P0, [R9+URZ], R4 ;  /* 0x00000004090085a7 */ /* 0x000e64000800007f */
[----:B-1----:R-:W-:Y:S05]  /*a0b0*/  @!P0 BRA `(.L_x_223) ;  /* 0xfffffffc00f08947 */ /* 0x002fea000383ffff */
[----:B------:R-:W-:Y:S05]  /*a0c0*/  BRA `(.L_x_251) ;  /* 0xfffffff400287947 */ /* 0x000fea000383ffff */
.L_x_224:
[----:B0-----:R0:W1:Y:S02]  /*a0d0*/  SYNCS.PHASECHK.TRANS64.TRYWAIT P0, [R8+URZ], R5 ;  /* 0x00000005080075a7 */ /* 0x001064000800017f */
[----:B-1----:R-:W-:Y:S05]  /*a0e0*/  @!P0 NANOSLEEP.SYNCS 0x989680 ;  /* 0x009896800000895d */ /* 0x002fea0003900000 */
[----:B------:R-:W1:Y:S02]  /*a0f0*/  @!P0 SYNCS.PHASECHK.TRANS64 P0, [R8+URZ], R5 ;  /* 0x00000005080085a7 */ /* 0x000e64000800007f */
[----:B-1----:R-:W-:Y:S05]  /*a100*/  @!P0 BRA `(.L_x_224) ;  /* 0xfffffffc00f08947 */ /* 0x002fea000383ffff */
[----:B------:R-:W-:Y:S05]  /*a110*/  BRA `(.L_x_252) ;  /* 0xfffffff400387947 */ /* 0x000fea000383ffff */
.L_x_225:
[----:B0-----:R0:W1:Y:S02]  /*a120*/  SYNCS.PHASECHK.TRANS64.TRYWAIT P0, [R9+URZ], R4 ;  /* 0x00000004090075a7 */ /* 0x001064000800017f */
[----:B-1----:R-:W-:Y:S05]  /*a130*/  @!P0 NANOSLEEP.SYNCS 0x989680 ;  /* 0x009896800000895d */ /* 0x002fea0003900000 */
[----:B------:R-:W1:Y:S02]  /*a140*/  @!P0 SYNCS.PHASECHK.TRANS64 P0, [R9+URZ], R4 ;  /* 0x00000004090085a7 */ /* 0x000e64000800007f */
[----:B-1----:R-:W-:Y:S05]  /*a150*/  @!P0 BRA `(.L_x_225) ;  /* 0xfffffffc00f08947 */ /* 0x002fea000383ffff */
[----:B------:R-:W-:Y:S05]  /*a160*/  BRA `(.L_x_253) ;  /* 0xfffffff400487947 */ /* 0x000fea000383ffff */
.L_x_226:
[----:B0-----:R0:W1:Y:S02]  /*a170*/  SYNCS.PHASECHK.TRANS64.TRYWAIT P0, [R8+URZ], R5 ;  /* 0x00000005080075a7 */ /* 0x001064000800017f */
[----:B-1----:R-:W-:Y:S05]  /*a180*/  @!P0 NANOSLEEP.SYNCS 0x989680 ;  /* 0x009896800000895d */ /* 0x002fea0003900000 */
[----:B------:R-:W1:Y:S02]  /*a190*/  @!P0 SYNCS.PHASECHK.TRANS64 P0, [R8+URZ], R5 ;  /* 0x00000005080085a7 */ /* 0x000e64000800007f */
[----:B-1----:R-:W-:Y:S05]  /*a1a0*/  @!P0 BRA `(.L_x_226) ;  /* 0xfffffffc00f08947 */ /* 0x002fea000383ffff */
[----:B------:R-:W-:Y:S05]  /*a1b0*/  BRA `(.L_x_254) ;  /* 0xfffffff400587947 */ /* 0x000fea000383ffff */
.L_x_227:
[----:B0-----:R0:W1:Y:S02]  /*a1c0*/  SYNCS.PHASECHK.TRANS64.TRYWAIT P0, [R9+URZ], R4 ;  /* 0x00000004090075a7 */ /* 0x001064000800017f */
[----:B-1----:R-:W-:Y:S05]  /*a1d0*/  @!P0 NANOSLEEP.SYNCS 0x989680 ;  /* 0x009896800000895d */ /* 0x002fea0003900000 */
[----:B------:R-:W1:Y:S02]  /*a1e0*/  @!P0 SYNCS.PHASECHK.TRANS64 P0, [R9+URZ], R4 ;  /* 0x00000004090085a7 */ /* 0x000e64000800007f */
[----:B-1----:R-:W-:Y:S05]  /*a1f0*/  @!P0 BRA `(.L_x_227) ;  /* 0xfffffffc00f08947 */ /* 0x002fea000383ffff */
[----:B------:R-:W-:Y:S05]  /*a200*/  BRA `(.L_x_255) ;  /* 0xfffffff400687947 */ /* 0x000fea000383ffff */
.L_x_228:
[----:B0-----:R0:W1:Y:S02]  /*a210*/  SYNCS.PHASECHK.TRANS64.TRYWAIT P0, [R8+URZ], R5 ;  /* 0x00000005080075a7 */ /* 0x001064000800017f */
[----:B-1----:R-:W-:Y:S05]  /*a220*/  @!P0 NANOSLEEP.SYNCS 0x989680 ;  /* 0x009896800000895d */ /* 0x002fea0003900000 */
[----:B------:R-:W1:Y:S02]  /*a230*/  @!P0 SYNCS.PHASECHK.TRANS64 P0, [R8+URZ], R5 ;  /* 0x00000005080085a7 */ /* 0x000e64000800007f */
[----:B-1----:R-:W-:Y:S05]  /*a240*/  @!P0 BRA `(.L_x_228) ;  /* 0xfffffffc00f08947 */ /* 0x002fea000383ffff */
[----:B------:R-:W-:Y:S05]  /*a250*/  BRA `(.L_x_256) ;  /* 0xfffffff400787947 */ /* 0x000fea000383ffff */
.L_x_229:
[----:B0-----:R0:W1:Y:S02]  /*a260*/  SYNCS.PHASECHK.TRANS64.TRYWAIT P0, [R9+URZ], R4 ;  /* 0x00000004090075a7 */ /* 0x001064000800017f */
[----:B-1----:R-:W-:Y:S05]  /*a270*/  @!P0 NANOSLEEP.SYNCS 0x989680 ;  /* 0x009896800000895d */ /* 0x002fea0003900000 */
[----:B------:R-:W1:Y:S02]  /*a280*/  @!P0 SYNCS.PHASECHK.TRANS64 P0, [R9+URZ], R4 ;  /* 0x00000004090085a7 */ /* 0x000e64000800007f */
[----:B-1----:R-:W-:Y:S05]  /*a290*/  @!P0 BRA `(.L_x_229) ;  /* 0xfffffffc00f08947 */ /* 0x002fea000383ffff */
[----:B------:R-:W-:Y:S05]  /*a2a0*/  BRA `(.L_x_257) ;  /* 0xfffffff400887947 */ /* 0x000fea000383ffff */
.L_x_230:
[----:B0-----:R0:W1:Y:S02]  /*a2b0*/  SYNCS.PHASECHK.TRANS64.TRYWAIT P0, [R8+URZ], R5 ;  /* 0x00000005080075a7 */ /* 0x001064000800017f */
[----:B-1----:R-:W-:Y:S05]  /*a2c0*/  @!P0 NANOSLEEP.SYNCS 0x989680 ;  /* 0x009896800000895d */ /* 0x002fea0003900000 */
[----:B------:R-:W1:Y:S02]  /*a2d0*/  @!P0 SYNCS.PHASECHK.TRANS64 P0, [R8+URZ], R5 ;  /* 0x00000005080085a7 */ /* 0x000e64000800007f */
[----:B-1----:R-:W-:Y:S05]  /*a2e0*/  @!P0 BRA `(.L_x_230) ;  /* 0xfffffffc00f08947 */ /* 0x002fea000383ffff */
[----:B------:R-:W-:Y:S05]  /*a2f0*/  BRA `(.L_x_258) ;  /* 0xfffffff400987947 */ /* 0x000fea000383ffff */
.L_x_231:
[----:B0-----:R0:W1:Y:S02]  /*a300*/  SYNCS.PHASECHK.TRANS64.TRYWAIT P0, [R9+URZ], R4 ;  /* 0x00000004090075a7 */ /* 0x001064000800017f */
[----:B-1----:R-:W-:Y:S05]  /*a310*/  @!P0 NANOSLEEP.SYNCS 0x989680 ;  /* 0x009896800000895d */ /* 0x002fea0003900000 */
[----:B------:R-:W1:Y:S02]  /*a320*/  @!P0 SYNCS.PHASECHK.TRANS64 P0, [R9+URZ], R4 ;  /* 0x00000004090085a7 */ /* 0x000e64000800007f */
[----:B-1----:R-:W-:Y:S05]  /*a330*/  @!P0 BRA `(.L_x_231) ;  /* 0xfffffffc00f08947 */ /* 0x002fea000383ffff */
[----:B------:R-:W-:Y:S05]  /*a340*/  BRA `(.L_x_259) ;  /* 0xfffffff400a87947 */ /* 0x000fea000383ffff */
.L_x_232:
[----:B0-----:R0:W1:Y:S02]  /*a350*/  SYNCS.PHASECHK.TRANS64.TRYWAIT P0, [R8+URZ], R5 ;  /* 0x00000005080075a7 */ /* 0x001064000800017f */
[----:B-1----:R-:W-:Y:S05]  /*a360*/  @!P0 NANOSLEEP.SYNCS 0x989680 ;  /* 0x009896800000895d */ /* 0x002fea0003900000 */
[----:B------:R-:W1:Y:S02]  /*a370*/  @!P0 SYNCS.PHASECHK.TRANS64 P0, [R8+URZ], R5 ;  /* 0x00000005080085a7 */ /* 0x000e64000800007f */
[----:B-1----:R-:W-:Y:S05]  /*a380*/  @!P0 BRA `(.L_x_232) ;  /* 0xfffffffc00f08947 */ /* 0x002fea000383ffff */
[----:B------:R-:W-:Y:S05]  /*a390*/  BRA `(.L_x_260) ;  /* 0xfffffff400b87947 */ /* 0x000fea000383ffff */
.L_x_233:
[----:B0-----:R0:W1:Y:S02]  /*a3a0*/  SYNCS.PHASECHK.TRANS64.TRYWAIT P0, [R9+URZ], R4 ;  /* 0x00000004090075a7 */ /* 0x001064000800017f */
[----:B-1----:R-:W-:Y:S05]  /*a3b0*/  @!P0 NANOSLEEP.SYNCS 0x989680 ;  /* 0x009896800000895d */ /* 0x002fea0003900000 */
[----:B------:R-:W1:Y:S02]  /*a3c0*/  @!P0 SYNCS.PHASECHK.TRANS64 P0, [R9+URZ], R4 ;  /* 0x00000004090085a7 */ /* 0x000e64000800007f */
[----:B-1----:R-:W-:Y:S05]  /*a3d0*/  @!P0 BRA `(.L_x_233) ;  /* 0xfffffffc00f08947 */ /* 0x002fea000383ffff */
[----:B------:R-:W-:Y:S05]  /*a3e0*/  BRA `(.L_x_261) ;  /* 0xfffffff400c87947 */ /* 0x000fea000383ffff */
.L_x_234:
[----:B0-----:R0:W1:Y:S02]  /*a3f0*/  SYNCS.PHASECHK.TRANS64.TRYWAIT P0, [R6+URZ], R5 ;  /* 0x00000005060075a7 */ /* 0x001064000800017f */
[----:B-1----:R-:W-:Y:S05]  /*a400*/  @!P0 NANOSLEEP.SYNCS 0x989680 ;  /* 0x009896800000895d */ /* 0x002fea0003900000 */
[----:B------:R-:W1:Y:S02]  /*a410*/  @!P0 SYNCS.PHASECHK.TRANS64 P0, [R6+URZ], R5 ;  /* 0x00000005060085a7 */ /* 0x000e64000800007f */
[----:B-1----:R-:W-:Y:S05]  /*a420*/  @!P0 BRA `(.L_x_234) ;  /* 0xfffffffc00f08947 */ /* 0x002fea000383ffff */
[----:B------:R-:W-:Y:S05]  /*a430*/  BRA `(.L_x_262) ;  /* 0xfffffff400d07947 */ /* 0x000fea000383ffff */
.L_x_263:
[----:B------:R-:W-:-:S00]  /*a440*/  BRA `(.L_x_263) ;  /* 0xfffffffc00fc7947 */ /* 0x000fc0000383ffff */
[----:B------:R-:W-:-:S00]  /*a450*/  NOP ;  /* 0x0000000000007918 */ /* 0x000fc00000000000 */
        /* <DEDUP_REMOVED lines=10> */
.L_x_264:


//--------------------- .nv.global.init           --------------------------
	.section	.nv.global.init,"aw",@progbits
.nv.global.init:
	.type		$str$22,@object
	.size		$str$22,($str$23 - $str$22)
$str$22:
        /*0000*/ 	.byte	0x6b, 0x5f, 0x74, 0x69, 0x6c, 0x65, 0x5f, 0x63, 0x6f, 0x75, 0x6e, 0x74, 0x20, 0x3e, 0x3d, 0x20
        /*0010*/ 	.byte	0x31, 0x00
	.type		$str$23,@object
	.size		$str$23,(__unnamed_1 - $str$23)
$str$23:
        /*0012*/ 	.byte	0x2f, 0x74, 0x6d, 0x70, 0x2f, 0x63, 0x75, 0x74, 0x6c, 0x61, 0x73, 0x73, 0x5f, 0x73, 0x77, 0x65
        /*0022*/ 	.byte	0x65, 0x70, 0x5f, 0x73, 0x72, 0x63, 0x2f, 0x69, 0x6e, 0x63, 0x6c, 0x75, 0x64, 0x65, 0x2f, 0x63
        /*0032*/ 	.byte	0x75, 0x74, 0x6c, 0x61, 0x73, 0x73, 0x2f, 0x67, 0x65, 0x6d, 0x6d, 0x2f, 0x63, 0x6f, 0x6c, 0x6c
        /*0042*/ 	.byte	0x65, 0x63, 0x74, 0x69, 0x76, 0x65, 0x2f, 0x73, 0x6d, 0x39, 0x30, 0x5f, 0x6d, 0x6d, 0x61, 0x5f
        /*0052*/ 	.byte	0x74, 0x6d, 0x61, 0x5f, 0x67, 0x6d, 0x6d, 0x61, 0x5f, 0x73, 0x73, 0x5f, 0x77, 0x61, 0x72, 0x70
        /*0062*/ 	.byte	0x73, 0x70, 0x65, 0x63, 0x69, 0x61, 0x6c, 0x69, 0x7a, 0x65, 0x64, 0x2e, 0x68, 0x70, 0x70, 0x00
	.type		__unnamed_1,@object
	.size		__unnamed_1,(.L_0 - __unnamed_1)
__unnamed_1:
        /*0072*/ 	.byte	0x76, 0x6f, 0x69, 0x64, 0x20, 0x63, 0x75, 0x74, 0x6c, 0x61, 0x73, 0x73, 0x3a, 0x3a, 0x67, 0x65
        /* <DEDUP_REMOVED lines=180> */
        /*0bc2*/ 	.byte	0x74, 0x65, 0x3a, 0x3a, 0x69, 0x64, 0x65, 0x6e, 0x74, 0x69, 0x74, 0x79, 0x5d, 0x00
.L_0:


//--------------------- .nv.shared._ZN7cutlass13device_kernelINS_4gemm6kernel13GemmUniversalIN4cute5tupleIJiiiiEEENS1_10collective13CollectiveMmaINS1_34MainloopSm90TmaGmmaWarpSpecializedILi21ENS5_IJNS4_1CILi2EEENSA_ILi1EEESC_EEENS1_35KernelTmaWarpSpecializedCooperativeEEENS5_IJNSA_ILi256EEENSA_ILi80EEENSA_ILi16EEEEEENS_10bfloat16_tENS5_IJlSC_lEEESK_SL_NS4_8TiledMMAINS4_8MMA_AtomIJNS4_4SM904GMMA27MMA_64x16x16_F32BF16BF16_SSILNSP_5MajorE0ELSR_0ELNSP_7ScaleInE1ELSS_1EEEEEENS4_6LayoutISD_NS5_IJSC_NSA_ILi0EEESW_EEEEENS5_IJNS4_10UnderscoreESZ_SZ_EEEEENS4_13SM90_TMA_LOADENS4_14ComposedLayoutINS4_7SwizzleILi1ELi4ELi3EEENS4_18smem_ptr_flag_bitsILi16EEENSV_INS5_IJNSA_ILi8EEESI_EEENS5_IJSI_SC_EEEEEEEvNS4_8identityENS4_23SM90_TMA_LOAD_MULTICASTES1C_vS1D_EENS_8epilogue10collective6detail29Sm90TmaWarpSpecializedAdapterINS1H_15DefaultEpilogueISK_SL_SL_NS1G_6thread17LinearCombinationISK_Li1EffLNS1L_9ScaleType4KindE0ELNS_15FloatRoundStyleE2ESK_EENS1_15EpilogueDefaultEEEEEvvEEEEvNT_6ParamsE --------------------------
	.section	.nv.shared._ZN7cutlass13device_kernelINS_4gemm6kernel13GemmUniversalIN4cute5tupleIJiiiiEEENS1_10collective13CollectiveMmaINS1_34MainloopSm90TmaGmmaWarpSpecializedILi21ENS5_IJNS4_1CILi2EEENSA_ILi1EEESC_EEENS1_35KernelTmaWarpSpecializedCooperativeEEENS5_IJNSA_ILi256EEENSA_ILi80EEENSA_ILi16EEEEEENS_10bfloat16_tENS5_IJlSC_lEEESK_SL_NS4_8TiledMMAINS4_8MMA_AtomIJNS4_4SM904GMMA27MMA_64x16x16_F32BF16BF16_SSILNSP_5MajorE0ELSR_0ELNSP_7ScaleInE1ELSS_1EEEEEENS4_6LayoutISD_NS5_IJSC_NSA_ILi0EEESW_EEEEENS5_IJNS4_10UnderscoreESZ_SZ_EEEEENS4_13SM90_TMA_LOADENS4_14ComposedLayoutINS4_7SwizzleILi1ELi4ELi3EEENS4_18smem_ptr_flag_bitsILi16EEENSV_INS5_IJNSA_ILi8EEESI_EEENS5_IJSI_SC_EEEEEEEvNS4_8identityENS4_23SM90_TMA_LOAD_MULTICASTES1C_vS1D_EENS_8epilogue10collective6detail29Sm90TmaWarpSpecializedAdapterINS1H_15DefaultEpilogueISK_SL_SL_NS1G_6thread17LinearCombinationISK_Li1EffLNS1L_9ScaleType4KindE0ELNS_15FloatRoundStyleE2ESK_EENS1_15EpilogueDefaultEEEEEvvEEEEvNT_6ParamsE,"aw",@nobits
	.sectionflags	@""
	.align	16
	.zero		1024


//--------------------- .nv.shared.reserved.0     --------------------------
	.section	.nv.shared.reserved.0,"aw",@nobits
	.weak		__nv_reservedSMEM_offset_0_alias
	.size		__nv_reservedSMEM_offset_0_alias, 0, 0
	.other		__nv_reservedSMEM_offset_0_alias,@"STO_CUDA_RESERVED_SHARED STV_DEFAULT"
__nv_reservedSMEM_offset_0_alias:
	.zero		0


//--------------------- .nv.global                --------------------------
	.section	.nv.global,"aw",@nobits
.nv.global:
	.type		_ZN39_INTERNAL_02065eac_4_k_cu_eb175fe0_68924cute1_E,@object
	.size		_ZN39_INTERNAL_02065eac_4_k_cu_eb175fe0_68924cute1_E,(_ZN39_INTERNAL_02065eac_4_k_cu_eb175fe0_68924cuda3std3__45__cpo6cbeginE - _ZN39_INTERNAL_02065eac_4_k_cu_eb175fe0_68924cute1_E)
_ZN39_INTERNAL_02065eac_4_k_cu_eb175fe0_68924cute1_E:
	.zero		1
	.type		_ZN39_INTERNAL_02065eac_4_k_cu_eb175fe0_68924cuda3std3__45__cpo6cbeginE,@object
	.size		_ZN39_INTERNAL_02065eac_4_k_cu_eb175fe0_68924cuda3std3__45__cpo6cbeginE,(_ZN39_INTERNAL_02065eac_4_k_cu_eb175fe0_68924cuda3std3__48in_placeE - _ZN39_INTERNAL_02065eac_4_k_cu_eb175fe0_68924cuda3std3__45__cpo6cbeginE)
_ZN39_INTERNAL_02065eac_4_k_cu_eb175fe0_68924cuda3std3__45__cpo6cbeginE:
	.zero		1
	.type		_ZN39_INTERNAL_02065eac_4_k_cu_eb175fe0_68924cuda3std3__48in_placeE,@object
	.size		_ZN39_INTERNAL_02065eac_4_k_cu_eb175fe0_68924cuda3std3__48in_placeE,(_ZN39_INTERNAL_02065eac_4_k_cu_eb175fe0_68924cuda3std6ranges3__45__cpo9iter_moveE - _ZN39_INTERNAL_02065eac_4_k_cu_eb175fe0_68924cuda3std3__48in_placeE)
_ZN39_INTERNAL_02065eac_4_k_cu_eb175fe0_68924cuda3std3__48in_placeE:
	.zero		1
	.type		_ZN39_INTERNAL_02065eac_4_k_cu_eb175fe0_68924cuda3std6ranges3__45__cpo9iter_moveE,@object
	.size		_ZN39_INTERNAL_02065eac_4_k_cu_eb175fe0_68924cuda3std6ranges3__45__cpo9iter_moveE,(_ZN39_INTERNAL_02065eac_4_k_cu_eb175fe0_68924cuda3std3__45__cpo5beginE - _ZN39_INTERNAL_02065eac_4_k_cu_eb175fe0_68924cuda3std6ranges3__45__cpo9iter_moveE)
_ZN39_INTERNAL_02065eac_4_k_cu_eb175fe0_68924cuda3std6ranges3__45__cpo9iter_moveE:
	.zero		1
	.type		_ZN39_INTERNAL_02065eac_4_k_cu_eb175fe0_68924cuda3std3__45__cpo5beginE,@object
	.size		_ZN39_INTERNAL_02065eac_4_k_cu_eb175fe0_68924cuda3std3__45__cpo5beginE,(_ZN39_INTERNAL_02065eac_4_k_cu_eb175fe0_68924cuda3std3__441_GLOBAL__N__02065eac_4_k_cu_eb175fe0_68926ignoreE - _ZN39_INTERNAL_02065eac_4_k_cu_eb175fe0_68924cuda3std3__45__cpo5beginE)
_ZN39_INTERNAL_02065eac_4_k_cu_eb175fe0_68924cuda3std3__45__cpo5beginE:
	.zero		1
	.type		_ZN39_INTERNAL_02065eac_4_k_cu_eb175fe0_68924cuda3std3__441_GLOBAL__N__02065eac_4_k_cu_eb175fe0_68926ignoreE,@object
	.size		_ZN39_INTERNAL_02065eac_4_k_cu_eb175fe0_68924cuda3std3__441_GLOBAL__N__02065eac_4_k_cu_eb175fe0_68926ignoreE,(_ZN39_INTERNAL_02065eac_4_k_cu_eb175fe0_68924cute7productE - _ZN39_INTERNAL_02065eac_4_k_cu_eb175fe0_68924cuda3std3__441_GLOBAL__N__02065eac_4_k_cu_eb175fe0_68926ignoreE)
_ZN39_INTERNAL_02065eac_4_k_cu_eb175fe0_68924cuda3std3__441_GLOBAL__N__02065eac_4_k_cu_eb175fe0_68926ignoreE:
	.zero		1
	.type		_ZN39_INTERNAL_02065eac_4_k_cu_eb175fe0_68924cute7productE,@object
	.size		_ZN39_INTERNAL_02065eac_4_k_cu_eb175fe0_68924cute7productE,(_ZN39_INTERNAL_02065eac_4_k_cu_eb175fe0_68924cuda3std3__45__cpo3endE - _ZN39_INTERNAL_02065eac_4_k_cu_eb175fe0_68924cute7productE)
_ZN39_INTERNAL_02065eac_4_k_cu_eb175fe0_68924cute7productE:
	.zero		1
	.type		_ZN39_INTERNAL_02065eac_4_k_cu_eb175fe0_68924cuda3std3__45__cpo3endE,@object
	.size		_ZN39_INTERNAL_02065eac_4_k_cu_eb175fe0_68924cuda3std3__45__cpo3endE,(_ZN39_INTERNAL_02065eac_4_k_cu_eb175fe0_68924cuda3std3__419piecewise_constructE - _ZN39_INTERNAL_02065eac_4_k_cu_eb175fe0_68924cuda3std3__45__cpo3endE)
_ZN39_INTERNAL_02065eac_4_k_cu_eb175fe0_68924cuda3std3__45__cpo3endE:
	.zero		1
	.type		_ZN39_INTERNAL_02065eac_4_k_cu_eb175fe0_68924cuda3std3__419piecewise_constructE,@object
	.size		_ZN39_INTERNAL_02065eac_4_k_cu_eb175fe0_68924cuda3std3__419piecewise_constructE,(_ZN39_INTERNAL_02065eac_4_k_cu_eb175fe0_68924cuda3std3__45__cpo4cendE - _ZN39_INTERNAL_02065eac_4_k_cu_eb175fe0_68924cuda3std3__419piecewise_constructE)
_ZN39_INTERNAL_02065eac_4_k_cu_eb175fe0_68924cuda3std3__419piecewise_constructE:
	.zero		1
	.type		_ZN39_INTERNAL_02065eac_4_k_cu_eb175fe0_68924cuda3std3__45__cpo4cendE,@object
	.size		_ZN39_INTERNAL_02065eac_4_k_cu_eb175fe0_68924cuda3std3__45__cpo4cendE,(_ZN39_INTERNAL_02065eac_4_k_cu_eb175fe0_68924cuda3std6ranges3__45__cpo4swapE - _ZN39_INTERNAL_02065eac_4_k_cu_eb175fe0_68924cuda3std3__45__cpo4cendE)
_ZN39_INTERNAL_02065eac_4_k_cu_eb175fe0_68924cuda3std3__45__cpo4cendE:
	.zero		1
	.type		_ZN39_INTERNAL_02065eac_4_k_cu_eb175fe0_68924cuda3std6ranges3__45__cpo4swapE,@object
	.size		_ZN39_INTERNAL_02065eac_4_k_cu_eb175fe0_68924cuda3std6ranges3__45__cpo4swapE,(.L_8 - _ZN39_INTERNAL_02065eac_4_k_cu_eb175fe0_68924cuda3std6ranges3__45__cpo4swapE)
_ZN39_INTERNAL_02065eac_4_k_cu_eb175fe0_68924cuda3std6ranges3__45__cpo4swapE:
	.zero		1
.L_8:


//--------------------- .nv.constant0._ZN7cutlass13device_kernelINS_4gemm6kernel13GemmUniversalIN4cute5tupleIJiiiiEEENS1_10collective13CollectiveMmaINS1_34MainloopSm90TmaGmmaWarpSpecializedILi21ENS5_IJNS4_1CILi2EEENSA_ILi1EEESC_EEENS1_35KernelTmaWarpSpecializedCooperativeEEENS5_IJNSA_ILi256EEENSA_ILi80EEENSA_ILi16EEEEEENS_10bfloat16_tENS5_IJlSC_lEEESK_SL_NS4_8TiledMMAINS4_8MMA_AtomIJNS4_4SM904GMMA27MMA_64x16x16_F32BF16BF16_SSILNSP_5MajorE0ELSR_0ELNSP_7ScaleInE1ELSS_1EEEEEENS4_6LayoutISD_NS5_IJSC_NSA_ILi0EEESW_EEEEENS5_IJNS4_10UnderscoreESZ_SZ_EEEEENS4_13SM90_TMA_LOADENS4_14ComposedLayoutINS4_7SwizzleILi1ELi4ELi3EEENS4_18smem_ptr_flag_bitsILi16EEENSV_INS5_IJNSA_ILi8EEESI_EEENS5_IJSI_SC_EEEEEEEvNS4_8identityENS4_23SM90_TMA_LOAD_MULTICASTES1C_vS1D_EENS_8epilogue10collective6detail29Sm90TmaWarpSpecializedAdapterINS1H_15DefaultEpilogueISK_SL_SL_NS1G_6thread17LinearCombinationISK_Li1EffLNS1L_9ScaleType4KindE0ELNS_15FloatRoundStyleE2ESK_EENS1_15EpilogueDefaultEEEEEvvEEEEvNT_6ParamsE --------------------------
	.section	.nv.constant0._ZN7cutlass13device_kernelINS_4gemm6kernel13GemmUniversalIN4cute5tupleIJiiiiEEENS1_10collective13CollectiveMmaINS1_34MainloopSm90TmaGmmaWarpSpecializedILi21ENS5_IJNS4_1CILi2EEENSA_ILi1EEESC_EEENS1_35KernelTmaWarpSpecializedCooperativeEEENS5_IJNSA_ILi256EEENSA_ILi80EEENSA_ILi16EEEEEENS_10bfloat16_tENS5_IJlSC_lEEESK_SL_NS4_8TiledMMAINS4_8MMA_AtomIJNS4_4SM904GMMA27MMA_64x16x16_F32BF16BF16_SSILNSP_5MajorE0ELSR_0ELNSP_7ScaleInE1ELSS_1EEEEEENS4_6LayoutISD_NS5_IJSC_NSA_ILi0EEESW_EEEEENS5_IJNS4_10UnderscoreESZ_SZ_EEEEENS4_13SM90_TMA_LOADENS4_14ComposedLayoutINS4_7SwizzleILi1ELi4ELi3EEENS4_18smem_ptr_flag_bitsILi16EEENSV_INS5_IJNSA_ILi8EEESI_EEENS5_IJSI_SC_EEEEEEEvNS4_8identityENS4_23SM90_TMA_LOAD_MULTICASTES1C_vS1D_EENS_8epilogue10collective6detail29Sm90TmaWarpSpecializedAdapterINS1H_15DefaultEpilogueISK_SL_SL_NS1G_6thread17LinearCombinationISK_Li1EffLNS1L_9ScaleType4KindE0ELNS_15FloatRoundStyleE2ESK_EENS1_15EpilogueDefaultEEEEEvvEEEEvNT_6ParamsE,"a",@progbits
	.sectionflags	@""
	.align	4
.nv.constant0._ZN7cutlass13device_kernelINS_4gemm6kernel13GemmUniversalIN4cute5tupleIJiiiiEEENS1_10collective13CollectiveMmaINS1_34MainloopSm90TmaGmmaWarpSpecializedILi21ENS5_IJNS4_1CILi2EEENSA_ILi1EEESC_EEENS1_35KernelTmaWarpSpecializedCooperativeEEENS5_IJNSA_ILi256EEENSA_ILi80EEENSA_ILi16EEEEEENS_10bfloat16_tENS5_IJlSC_lEEESK_SL_NS4_8TiledMMAINS4_8MMA_AtomIJNS4_4SM904GMMA27MMA_64x16x16_F32BF16BF16_SSILNSP_5MajorE0ELSR_0ELNSP_7ScaleInE1ELSS_1EEEEEENS4_6LayoutISD_NS5_IJSC_NSA_ILi0EEESW_EEEEENS5_IJNS4_10UnderscoreESZ_SZ_EEEEENS4_13SM90_TMA_LOADENS4_14ComposedLayoutINS4_7SwizzleILi1ELi4ELi3EEENS4_18smem_ptr_flag_bitsILi16EEENSV_INS5_IJNSA_ILi8EEESI_EEENS5_IJSI_SC_EEEEEEEvNS4_8identityENS4_23SM90_TMA_LOAD_MULTICASTES1C_vS1D_EENS_8epilogue10collective6detail29Sm90TmaWarpSpecializedAdapterINS1H_15DefaultEpilogueISK_SL_SL_NS1G_6thread17LinearCombinationISK_Li1EffLNS1L_9ScaleType4KindE0ELNS_15FloatRoundStyleE2ESK_EENS1_15EpilogueDefaultEEEEEvvEEEEvNT_6ParamsE:
	.zero		1664


//--------------------- SYMBOLS --------------------------

	.type		.nv.reservedSmem.offset0,@object
	.size		.nv.reservedSmem.offset0,0x4
	.type		__assertfail,@function
